	.headerflags	@"EF_CUDA_TEXMODE_UNIFIED EF_CUDA_64BIT_ADDRESS EF_CUDA_ACCELERATORS EF_CUDA_SM90 EF_CUDA_VIRTUAL_SM(EF_CUDA_SM90)"
	.elftype	@"ET_EXEC"


//--------------------- .nv.info                  --------------------------
	.section	.nv.info,"",@"SHT_CUDA_INFO"
	.align	4


	//----- nvinfo : EIATTR_REGCOUNT
	.align		4
        /*0000*/ 	.byte	0x04, 0x2f
        /*0002*/ 	.short	(.L_3 - .L_2)
	.align		4
.L_2:
        /*0004*/ 	.word	index@(triton_poi_fused_add_convolution_div_sqrt_25)
        /*0008*/ 	.word	0x00000050


	//----- nvinfo : EIATTR_MIN_STACK_SIZE
	.align		4
.L_3:
        /*000c*/ 	.byte	0x04, 0x12
        /*000e*/ 	.short	(.L_5 - .L_4)
	.align		4
.L_4:
        /*0010*/ 	.word	index@(triton_poi_fused_add_convolution_div_sqrt_25)
        /*0014*/ 	.word	0x00000000


	//----- nvinfo : EIATTR_FRAME_SIZE
	.align		4
.L_5:
        /*0018*/ 	.byte	0x04, 0x11
        /*001a*/ 	.short	(.L_7 - .L_6)
	.align		4
.L_6:
        /*001c*/ 	.word	index@(triton_poi_fused_add_convolution_div_sqrt_25)
        /*0020*/ 	.word	0x00000000


	//----- nvinfo : EIATTR_MIN_STACK_SIZE
	.align		4
.L_7:
        /*0024*/ 	.byte	0x04, 0x12
        /*0026*/ 	.short	(.L_9 - .L_8)
	.align		4
.L_8:
        /*0028*/ 	.word	index@(triton_poi_fused_add_convolution_div_sqrt_25)
        /*002c*/ 	.word	0x00000000
.L_9:


//--------------------- .nv.info.triton_poi_fused_add_convolution_div_sqrt_25 --------------------------
	.section	.nv.info.triton_poi_fused_add_convolution_div_sqrt_25,"",@"SHT_CUDA_INFO"
	.sectionflags	@""
	.align	4


	//----- nvinfo : EIATTR_CUDA_API_VERSION
	.align		4
        /*0000*/ 	.byte	0x04, 0x37
        /*0002*/ 	.short	(.L_11 - .L_10)
.L_10:
        /*0004*/ 	.word	0x0000007c


	//----- nvinfo : EIATTR_KPARAM_INFO
	.align		4
.L_11:
        /*0008*/ 	.byte	0x04, 0x17
        /*000a*/ 	.short	(.L_13 - .L_12)
.L_12:
        /*000c*/ 	.word	0x00000000
        /*0010*/ 	.short	0x0005
        /*0012*/ 	.short	0x0024
        /*0014*/ 	.byte	0x00, 0xf0, 0x11, 0x00


	//----- nvinfo : EIATTR_KPARAM_INFO
	.align		4
.L_13:
        /*0018*/ 	.byte	0x04, 0x17
        /*001a*/ 	.short	(.L_15 - .L_14)
.L_14:
        /*001c*/ 	.word	0x00000000
        /*0020*/ 	.short	0x0004
        /*0022*/ 	.short	0x0020
        /*0024*/ 	.byte	0x00, 0xf0, 0x11, 0x00


	//----- nvinfo : EIATTR_KPARAM_INFO
	.align		4
.L_15:
        /*0028*/ 	.byte	0x04, 0x17
        /*002a*/ 	.short	(.L_17 - .L_16)
.L_16:
        /*002c*/ 	.word	0x00000000
        /*0030*/ 	.short	0x0003
        /*0032*/ 	.short	0x0018
        /*0034*/ 	.byte	0x00, 0xf4, 0x21, 0x00


	//----- nvinfo : EIATTR_KPARAM_INFO
	.align		4
.L_17:
        /*0038*/ 	.byte	0x04, 0x17
        /*003a*/ 	.short	(.L_19 - .L_18)
.L_18:
        /*003c*/ 	.word	0x00000000
        /*0040*/ 	.short	0x0002
        /*0042*/ 	.short	0x0010
        /*0044*/ 	.byte	0x00, 0xf4, 0x21, 0x00


	//----- nvinfo : EIATTR_KPARAM_INFO
	.align		4
.L_19:
        /*0048*/ 	.byte	0x04, 0x17
        /*004a*/ 	.short	(.L_21 - .L_20)
.L_20:
        /*004c*/ 	.word	0x00000000
        /*0050*/ 	.short	0x0001
        /*0052*/ 	.short	0x0008
        /*0054*/ 	.byte	0x00, 0xf4, 0x21, 0x00


	//----- nvinfo : EIATTR_KPARAM_INFO
	.align		4
.L_21:
        /*0058*/ 	.byte	0x04, 0x17
        /*005a*/ 	.short	(.L_23 - .L_22)
.L_22:
        /*005c*/ 	.word	0x00000000
        /*0060*/ 	.short	0x0000
        /*0062*/ 	.short	0x0000
        /*0064*/ 	.byte	0x00, 0xf4, 0x21, 0x00


	//----- nvinfo : EIATTR_SPARSE_MMA_MASK
	.align		4
.L_23:
        /*0068*/ 	.byte	0x03, 0x50
        /*006a*/ 	.short	0x0000


	//----- nvinfo : EIATTR_MAXREG_COUNT
	.align		4
        /*006c*/ 	.byte	0x03, 0x1b
        /*006e*/ 	.short	0x00ff


	//----- nvinfo : EIATTR_EXIT_INSTR_OFFSETS
	.align		4
        /*0070*/ 	.byte	0x04, 0x1c
        /*0072*/ 	.short	(.L_25 - .L_24)


	//   ....[0]....
.L_24:
        /*0074*/ 	.word	0x00001f10


	//   ....[1]....
        /*0078*/ 	.word	0x00001f60


	//----- nvinfo : EIATTR_REQNTID
	.align		4
.L_25:
        /*007c*/ 	.byte	0x04, 0x10
        /*007e*/ 	.short	(.L_27 - .L_26)
.L_26:
        /*0080*/ 	.word	0x00000100
        /*0084*/ 	.word	0x00000001
        /*0088*/ 	.word	0x00000001


	//----- nvinfo : EIATTR_CBANK_PARAM_SIZE
	.align		4
.L_27:
        /*008c*/ 	.byte	0x03, 0x19
        /*008e*/ 	.short	0x0028


	//----- nvinfo : EIATTR_PARAM_CBANK
	.align		4
        /*0090*/ 	.byte	0x04, 0x0a
        /*0092*/ 	.short	(.L_29 - .L_28)
	.align		4
.L_28:
        /*0094*/ 	.word	index@(.nv.constant0.triton_poi_fused_add_convolution_div_sqrt_25)
        /*0098*/ 	.short	0x0210
        /*009a*/ 	.short	0x0028


	//----- nvinfo : EIATTR_SW_WAR
	.align		4
.L_29:
        /*009c*/ 	.byte	0x04, 0x36
        /*009e*/ 	.short	(.L_31 - .L_30)
.L_30:
        /*00a0*/ 	.word	0x00000008
.L_31:


//--------------------- .nv.callgraph             --------------------------
	.section	.nv.callgraph,"",@"SHT_CUDA_CALLGRAPH"
	.align	4
	.sectionentsize	8
	.align		4
        /*0000*/ 	.word	0x00000000
	.align		4
        /*0004*/ 	.word	0xffffffff
	.align		4
        /*0008*/ 	.word	0x00000000
	.align		4
        /*000c*/ 	.word	0xfffffffe
	.align		4
        /*0010*/ 	.word	0x00000000
	.align		4
        /*0014*/ 	.word	0xfffffffd
	.align		4
        /*0018*/ 	.word	0x00000000
	.align		4
        /*001c*/ 	.word	0xfffffffc


//--------------------- .nv.constant4             --------------------------
	.section	.nv.constant4,"a",@progbits
	.align	8
	.align		8
.nv.constant4:
        /*0000*/ 	.dword	_$_str
	.align		8
        /*0008*/ 	.dword	_$_str_$_2


//--------------------- .text.triton_poi_fused_add_convolution_div_sqrt_25 --------------------------
	.section	.text.triton_poi_fused_add_convolution_div_sqrt_25,"ax",@progbits
	.sectionflags	@"SHF_BARRIERS=1"
	.align	128
        .global         triton_poi_fused_add_convolution_div_sqrt_25
        .type           triton_poi_fused_add_convolution_div_sqrt_25,@function
        .size           triton_poi_fused_add_convolution_div_sqrt_25,(.L_x_1 - triton_poi_fused_add_convolution_div_sqrt_25)
        .other          triton_poi_fused_add_convolution_div_sqrt_25,@"STO_CUDA_ENTRY STV_DEFAULT"
triton_poi_fused_add_convolution_div_sqrt_25:
.text.triton_poi_fused_add_convolution_div_sqrt_25:
[----:B------:R-:W0:Y:S01]  /*0000*/  LDC R1, c[0x0][0x28] ;  /* 0x00000a00ff017b82 */ /* 0x000e220000000800 */
[----:B------:R-:W1:Y:S07]  /*0010*/  S2R R0, SR_TID.X ;  /* 0x0000000000007919 */ /* 0x000e6e0000002100 */
[----:B------:R-:W2:Y:S01]  /*0020*/  LDC.64 R48, c[0x0][0x218] ;  /* 0x00008600ff307b82 */ /* 0x000ea20000000a00 */
[----:B------:R-:W-:Y:S01]  /*0030*/  IMAD.MOV.U32 R21, RZ, RZ, RZ ;  /* 0x000000ffff157224 */ /* 0x000fe200078e00ff */
[----:B------:R-:W-:Y:S01]  /*0040*/  ULDC.64 UR6, c[0x0][0x208] ;  /* 0x0000820000067ab9 */ /* 0x000fe20000000a00 */
[----:B------:R-:W3:Y:S01]  /*0050*/  S2R R11, SR_CTAID.Y ;  /* 0x00000000000b7919 */ /* 0x000ee20000002600 */
[----:B------:R-:W4:Y:S04]  /*0060*/  S2R R3, SR_CTAID.X ;  /* 0x0000000000037919 */ /* 0x000f280000002500 */
[----:B------:R-:W5:Y:S01]  /*0070*/  LDC.64 R28, c[0x0][0x210] ;  /* 0x00008400ff1c7b82 */ /* 0x000f620000000a00 */
[----:B-1----:R-:W-:-:S04]  /*0080*/  SHF.R.U32.HI R2, RZ, 0x4, R0 ;  /* 0x00000004ff027819 */ /* 0x002fc80000011600 */
[----:B------:R-:W-:-:S04]  /*0090*/  SGXT.U32 R2, R2, 0x4 ;  /* 0x000000040202781a */ /* 0x000fc80000000000 */
[----:B---3--:R-:W-:Y:S01]  /*00a0*/  PRMT R13, R2, 0x6540, R11 ;  /* 0x00006540020d7816 */ /* 0x008fe2000000000b */
[----:B----4-:R-:W-:-:S04]  /*00b0*/  IMAD.SHL.U32 R3, R3, 0x10, RZ ;  /* 0x0000001003037824 */ /* 0x010fc800078e00ff */
[----:B------:R-:W-:Y:S01]  /*00c0*/  IMAD.HI R2, R13, 0x2aaaaaab, RZ ;  /* 0x2aaaaaab0d027827 */ /* 0x000fe200078e02ff */
[----:B------:R-:W-:-:S04]  /*00d0*/  LOP3.LUT R10, R3, 0xf, R0, 0xf8, !PT ;  /* 0x0000000f030a7812 */ /* 0x000fc800078ef800 */
[----:B------:R-:W-:Y:S02]  /*00e0*/  SHF.R.U32.HI R5, RZ, 0x1f, R2 ;  /* 0x0000001fff057819 */ /* 0x000fe40000011602 */
[----:B------:R-:W-:Y:S02]  /*00f0*/  ISETP.GE.AND P6, PT, R10, 0x9, PT ;  /* 0x000000090a00780c */ /* 0x000fe40003fc6270 */
[----:B------:R-:W-:Y:S02]  /*0100*/  LEA.HI.SX32 R5, R2, R5, 0x1a ;  /* 0x0000000502057211 */ /* 0x000fe400078fd2ff */
[----:B------:R-:W-:-:S03]  /*0110*/  ISETP.LT.AND P0, PT, R13, 0x600, !P6 ;  /* 0x000006000d00780c */ /* 0x000fc60007701270 */
[----:B------:R-:W-:-:S04]  /*0120*/  IMAD R5, R5, 0x9, R10 ;  /* 0x0000000905057824 */ /* 0x000fc800078e020a */
[----:B--2---:R-:W-:-:S06]  /*0130*/  IMAD.WIDE R8, R5, 0x4, R48 ;  /* 0x0000000405087825 */ /* 0x004fcc00078e0230 */
[----:B------:R1:W2:Y:S01]  /*0140*/  @P0 LDG.E.EL R21, desc[UR6][R8.64] ;  /* 0x0000000608150981 */ /* 0x0002a2000c2e1900 */
[----:B------:R-:W-:Y:S02]  /*0150*/  IMAD R7, R13, 0x9, R10 ;  /* 0x000000090d077824 */ /* 0x000fe400078e020a */
[----:B------:R-:W-:Y:S02]  /*0160*/  IMAD.MOV.U32 R2, RZ, RZ, RZ ;  /* 0x000000ffff027224 */ /* 0x000fe400078e00ff */
[----:B-----5:R-:W-:-:S05]  /*0170*/  IMAD.WIDE R4, R7, 0x4, R28 ;  /* 0x0000000407047825 */ /* 0x020fca00078e021c */
[----:B------:R3:W4:Y:S01]  /*0180*/  @P0 LDG.E.EL R2, desc[UR6][R4.64] ;  /* 0x0000000604020981 */ /* 0x000722000c2e1900 */
[C---:B------:R-:W-:Y:S01]  /*0190*/  LOP3.LUT R6, R13.reuse, 0x10, RZ, 0xfc, !PT ;  /* 0x000000100d067812 */ /* 0x040fe200078efcff */
[----:B------:R-:W-:Y:S01]  /*01a0*/  HFMA2.MMA R56, -RZ, RZ, 0, 0 ;  /* 0x00000000ff387435 */ /* 0x000fe200000001ff */
[----:B------:R-:W-:Y:S02]  /*01b0*/  P2R R64, PR, RZ, 0x1 ;  /* 0x00000001ff407803 */ /* 0x000fe40000000000 */
[C---:B------:R-:W-:Y:S01]  /*01c0*/  ISETP.LT.AND P1, PT, R6.reuse, 0x600, !P6 ;  /* 0x000006000600780c */ /* 0x040fe20007721270 */
[----:B------:R-:W-:Y:S01]  /*01d0*/  IMAD.HI R12, R6, 0x2aaaaaab, RZ ;  /* 0x2aaaaaab060c7827 */ /* 0x000fe200078e02ff */
[----:B------:R-:W-:Y:S02]  /*01e0*/  LOP3.LUT R6, R13, 0x20, RZ, 0xfc, !PT ;  /* 0x000000200d067812 */ /* 0x000fe400078efcff */
[----:B------:R-:W-:Y:S02]  /*01f0*/  IADD3 R53, R7, 0x120, RZ ;  /* 0x0000012007357810 */ /* 0x000fe40007ffe0ff */
[----:B------:R-:W-:Y:S01]  /*0200*/  SHF.R.U32.HI R15, RZ, 0x1f, R12 ;  /* 0x0000001fff0f7819 */ /* 0x000fe2000001160c */
[----:B------:R-:W-:Y:S01]  /*0210*/  VIADD R57, R7, 0x90 ;  /* 0x0000009007397836 */ /* 0x000fe20000000000 */
[----:B------:R-:W-:-:S02]  /*0220*/  P2R R54, PR, RZ, 0x2 ;  /* 0x00000002ff367803 */ /* 0x000fc40000000000 */
[----:B------:R-:W-:Y:S01]  /*0230*/  LEA.HI.SX32 R15, R12, R15, 0x1a ;  /* 0x0000000f0c0f7211 */ /* 0x000fe200078fd2ff */
[----:B------:R-:W-:-:S04]  /*0240*/  IMAD.HI R14, R6, 0x2aaaaaab, RZ ;  /* 0x2aaaaaab060e7827 */ /* 0x000fc800078e02ff */
[----:B------:R-:W-:-:S04]  /*0250*/  IMAD R15, R15, 0x9, R10 ;  /* 0x000000090f0f7824 */ /* 0x000fc800078e020a */
[----:B-1----:R-:W-:Y:S01]  /*0260*/  IMAD.WIDE R8, R15, 0x4, R48 ;  /* 0x000000040f087825 */ /* 0x002fe200078e0230 */
[----:B------:R-:W-:-:S03]  /*0270*/  SHF.R.U32.HI R15, RZ, 0x1f, R14 ;  /* 0x0000001fff0f7819 */ /* 0x000fc6000001160e */
[----:B------:R-:W-:Y:S01]  /*0280*/  IMAD.MOV.U32 R12, RZ, RZ, RZ ;  /* 0x000000ffff0c7224 */ /* 0x000fe200078e00ff */
[----:B------:R-:W5:Y:S01]  /*0290*/  @P1 LDG.E.EL R56, desc[UR6][R8.64] ;  /* 0x0000000608381981 */ /* 0x000f62000c2e1900 */
[----:B---3--:R-:W-:Y:S01]  /*02a0*/  IMAD.WIDE R4, R57, 0x4, R28 ;  /* 0x0000000439047825 */ /* 0x008fe200078e021c */
[----:B------:R-:W-:Y:S02]  /*02b0*/  LEA.HI.SX32 R15, R14, R15, 0x1a ;  /* 0x0000000f0e0f7211 */ /* 0x000fe400078fd2ff */
[----:B------:R-:W-:Y:S02]  /*02c0*/  ISETP.LT.AND P0, PT, R6, 0x600, !P6 ;  /* 0x000006000600780c */ /* 0x000fe40007701270 */
[----:B------:R1:W3:Y:S01]  /*02d0*/  @P1 LDG.E.EL R12, desc[UR6][R4.64] ;  /* 0x00000006040c1981 */ /* 0x0002e2000c2e1900 */
[----:B------:R-:W-:Y:S01]  /*02e0*/  IMAD R15, R15, 0x9, R10 ;  /* 0x000000090f0f7824 */ /* 0x000fe200078e020a */
[----:B------:R-:W-:Y:S01]  /*02f0*/  P2R R50, PR, RZ, 0x1 ;  /* 0x00000001ff327803 */ /* 0x000fe20000000000 */
[----:B------:R-:W-:-:S02]  /*0300*/  IMAD.MOV.U32 R14, RZ, RZ, RZ ;  /* 0x000000ffff0e7224 */ /* 0x000fc400078e00ff */
[----:B------:R-:W-:Y:S01]  /*0310*/  IMAD.WIDE R18, R15, 0x4, R48 ;  /* 0x000000040f127825 */ /* 0x000fe200078e0230 */
[----:B-1----:R-:W-:-:S05]  /*0320*/  LOP3.LUT R4, R13, 0x30, RZ, 0xfc, !PT ;  /* 0x000000300d047812 */ /* 0x002fca00078efcff */
[----:B------:R1:W3:Y:S01]  /*0330*/  @P0 LDG.E.EL R14, desc[UR6][R18.64] ;  /* 0x00000006120e0981 */ /* 0x0002e2000c2e1900 */
[----:B------:R-:W-:Y:S02]  /*0340*/  IMAD.MOV.U32 R8, RZ, RZ, RZ ;  /* 0x000000ffff087224 */ /* 0x000fe400078e00ff */
[----:B------:R-:W-:-:S04]  /*0350*/  IMAD.WIDE R16, R53, 0x4, R28 ;  /* 0x0000000435107825 */ /* 0x000fc800078e021c */
[C---:B------:R-:W-:Y:S01]  /*0360*/  IMAD.HI R5, R4.reuse, 0x2aaaaaab, RZ ;  /* 0x2aaaaaab04057827 */ /* 0x040fe200078e02ff */
[----:B------:R1:W3:Y:S01]  /*0370*/  @P0 LDG.E.EL R8, desc[UR6][R16.64] ;  /* 0x0000000610080981 */ /* 0x0002e2000c2e1900 */
[----:B------:R-:W-:Y:S02]  /*0380*/  ISETP.LT.AND P0, PT, R4, 0x600, !P6 ;  /* 0x000006000400780c */ /* 0x000fe40007701270 */
[----:B------:R-:W-:Y:S01]  /*0390*/  IMAD.MOV.U32 R55, RZ, RZ, RZ ;  /* 0x000000ffff377224 */ /* 0x000fe200078e00ff */
[----:B------:R-:W-:Y:S01]  /*03a0*/  SHF.R.U32.HI R6, RZ, 0x1f, R5 ;  /* 0x0000001fff067819 */ /* 0x000fe20000011605 */
[----:B------:R-:W-:Y:S01]  /*03b0*/  VIADD R51, R7, 0x1b0 ;  /* 0x000001b007337836 */ /* 0x000fe20000000000 */
[----:B------:R-:W-:Y:S02]  /*03c0*/  MOV R4, RZ ;  /* 0x000000ff00047202 */ /* 0x000fe40000000f00 */
[----:B------:R-:W-:Y:S02]  /*03d0*/  LEA.HI.SX32 R5, R5, R6, 0x1a ;  /* 0x0000000605057211 */ /* 0x000fe400078fd2ff */
[----:B------:R-:W-:-:S02]  /*03e0*/  LOP3.LUT R22, R13, 0x70, RZ, 0xfc, !PT ;  /* 0x000000700d167812 */ /* 0x000fc400078efcff */
[----:B------:R-:W-:Y:S01]  /*03f0*/  P2R R26, PR, RZ, 0x1 ;  /* 0x00000001ff1a7803 */ /* 0x000fe20000000000 */
[----:B------:R-:W-:-:S04]  /*0400*/  IMAD R5, R5, 0x9, R10 ;  /* 0x0000000905057824 */ /* 0x000fc800078e020a */
[----:B-1----:R-:W-:Y:S01]  /*0410*/  IMAD.WIDE R18, R5, 0x4, R48 ;  /* 0x0000000405127825 */ /* 0x002fe200078e0230 */
[----:B------:R-:W-:-:S04]  /*0420*/  LOP3.LUT R5, R13, 0x40, RZ, 0xfc, !PT ;  /* 0x000000400d057812 */ /* 0x000fc800078efcff */
[----:B------:R1:W3:Y:S01]  /*0430*/  @P0 LDG.E.EL R55, desc[UR6][R18.64] ;  /* 0x0000000612370981 */ /* 0x0002e2000c2e1900 */
[----:B------:R-:W-:-:S04]  /*0440*/  IMAD.HI R9, R5, 0x2aaaaaab, RZ ;  /* 0x2aaaaaab05097827 */ /* 0x000fc800078e02ff */
[----:B------:R-:W-:Y:S01]  /*0450*/  IMAD.WIDE R16, R51, 0x4, R28 ;  /* 0x0000000433107825 */ /* 0x000fe200078e021c */
[----:B------:R-:W-:Y:S02]  /*0460*/  SHF.R.U32.HI R20, RZ, 0x1f, R9 ;  /* 0x0000001fff147819 */ /* 0x000fe40000011609 */
[----:B-1----:R-:W-:Y:S01]  /*0470*/  LOP3.LUT R18, R13, 0x60, RZ, 0xfc, !PT ;  /* 0x000000600d127812 */ /* 0x002fe200078efcff */
[----:B------:R-:W-:Y:S01]  /*0480*/  IMAD.HI R19, R22, 0x2aaaaaab, RZ ;  /* 0x2aaaaaab16137827 */ /* 0x000fe200078e02ff */
[----:B------:R1:W3:Y:S01]  /*0490*/  @P0 LDG.E.EL R4, desc[UR6][R16.64] ;  /* 0x0000000610040981 */ /* 0x0002e2000c2e1900 */
[----:B------:R-:W-:Y:S02]  /*04a0*/  ISETP.LT.AND P0, PT, R5, 0x600, !P6 ;  /* 0x000006000500780c */ /* 0x000fe40007701270 */
[----:B------:R-:W-:Y:S01]  /*04b0*/  IMAD.HI R15, R18, 0x2aaaaaab, RZ ;  /* 0x2aaaaaab120f7827 */ /* 0x000fe200078e02ff */
[----:B------:R-:W-:Y:S02]  /*04c0*/  LEA.HI.SX32 R9, R9, R20, 0x1a ;  /* 0x0000001409097211 */ /* 0x000fe400078fd2ff */
[----:B------:R-:W-:-:S02]  /*04d0*/  LOP3.LUT R6, R13, 0x50, RZ, 0xfc, !PT ;  /* 0x000000500d067812 */ /* 0x000fc400078efcff */
[----:B------:R-:W-:Y:S02]  /*04e0*/  SHF.R.U32.HI R24, RZ, 0x1f, R15 ;  /* 0x0000001fff187819 */ /* 0x000fe4000001160f */
[----:B------:R-:W-:Y:S01]  /*04f0*/  SHF.R.U32.HI R30, RZ, 0x1f, R19 ;  /* 0x0000001fff1e7819 */ /* 0x000fe20000011613 */
[----:B------:R-:W-:Y:S01]  /*0500*/  IMAD R9, R9, 0x9, R10 ;  /* 0x0000000909097824 */ /* 0x000fe200078e020a */
[----:B------:R-:W-:Y:S01]  /*0510*/  LEA.HI.SX32 R15, R15, R24, 0x1a ;  /* 0x000000180f0f7211 */ /* 0x000fe200078fd2ff */
[----:B------:R-:W-:Y:S01]  /*0520*/  IMAD.HI R31, R6, 0x2aaaaaab, RZ ;  /* 0x2aaaaaab061f7827 */ /* 0x000fe200078e02ff */
[----:B------:R-:W-:Y:S02]  /*0530*/  LEA.HI.SX32 R19, R19, R30, 0x1a ;  /* 0x0000001e13137211 */ /* 0x000fe400078fd2ff */
[C---:B------:R-:W-:Y:S01]  /*0540*/  LOP3.LUT R24, R13.reuse, 0x90, RZ, 0xfc, !PT ;  /* 0x000000900d187812 */ /* 0x040fe200078efcff */
[----:B------:R-:W-:Y:S01]  /*0550*/  IMAD.MOV.U32 R52, RZ, RZ, RZ ;  /* 0x000000ffff347224 */ /* 0x000fe200078e00ff */
[----:B------:R-:W-:Y:S01]  /*0560*/  LOP3.LUT R30, R13, 0xa0, RZ, 0xfc, !PT ;  /* 0x000000a00d1e7812 */ /* 0x000fe200078efcff */
[----:B-1----:R-:W-:Y:S01]  /*0570*/  IMAD.WIDE R16, R9, 0x4, R48 ;  /* 0x0000000409107825 */ /* 0x002fe200078e0230 */
[----:B------:R-:W-:-:S02]  /*0580*/  IADD3 R25, R7, 0x240, RZ ;  /* 0x0000024007197810 */ /* 0x000fc40007ffe0ff */
[----:B------:R-:W-:Y:S01]  /*0590*/  SHF.R.U32.HI R20, RZ, 0x1f, R31 ;  /* 0x0000001fff147819 */ /* 0x000fe2000001161f */
[----:B------:R-:W-:Y:S01]  /*05a0*/  IMAD.HI R33, R24, 0x2aaaaaab, RZ ;  /* 0x2aaaaaab18217827 */ /* 0x000fe200078e02ff */
[----:B------:R1:W3:Y:S03]  /*05b0*/  @P0 LDG.E.EL R52, desc[UR6][R16.64] ;  /* 0x0000000610340981 */ /* 0x0002e6000c2e1900 */
[----:B------:R-:W-:Y:S01]  /*05c0*/  IMAD.HI R35, R30, 0x2aaaaaab, RZ ;  /* 0x2aaaaaab1e237827 */ /* 0x000fe200078e02ff */
[----:B------:R-:W-:-:S03]  /*05d0*/  LEA.HI.SX32 R31, R31, R20, 0x1a ;  /* 0x000000141f1f7211 */ /* 0x000fc600078fd2ff */
[----:B------:R-:W-:Y:S01]  /*05e0*/  IMAD.MOV.U32 R9, RZ, RZ, RZ ;  /* 0x000000ffff097224 */ /* 0x000fe200078e00ff */
[----:B------:R-:W-:Y:S01]  /*05f0*/  SHF.R.U32.HI R36, RZ, 0x1f, R33 ;  /* 0x0000001fff247819 */ /* 0x000fe20000011621 */
[----:B-1----:R-:W-:Y:S01]  /*0600*/  IMAD.WIDE R16, R25, 0x4, R28 ;  /* 0x0000000419107825 */ /* 0x002fe200078e021c */
[----:B------:R-:W-:Y:S02]  /*0610*/  SHF.R.U32.HI R38, RZ, 0x1f, R35 ;  /* 0x0000001fff267819 */ /* 0x000fe40000011623 */
[----:B------:R-:W-:Y:S02]  /*0620*/  LEA.HI.SX32 R33, R33, R36, 0x1a ;  /* 0x0000002421217211 */ /* 0x000fe400078fd2ff */
[----:B------:R1:W3:Y:S01]  /*0630*/  @P0 LDG.E.EL R9, desc[UR6][R16.64] ;  /* 0x0000000610090981 */ /* 0x0002e2000c2e1900 */
[----:B------:R-:W-:Y:S02]  /*0640*/  LEA.HI.SX32 R35, R35, R38, 0x1a ;  /* 0x0000002623237211 */ /* 0x000fe400078fd2ff */
[----:B------:R-:W-:-:S02]  /*0650*/  LOP3.LUT R32, R13, 0xb0, RZ, 0xfc, !PT ;  /* 0x000000b00d207812 */ /* 0x000fc400078efcff */
[C---:B------:R-:W-:Y:S02]  /*0660*/  LOP3.LUT R36, R13.reuse, 0xd0, RZ, 0xfc, !PT ;  /* 0x000000d00d247812 */ /* 0x040fe400078efcff */
[C---:B------:R-:W-:Y:S02]  /*0670*/  LOP3.LUT R38, R13.reuse, 0xe0, RZ, 0xfc, !PT ;  /* 0x000000e00d267812 */ /* 0x040fe400078efcff */
[----:B------:R-:W-:Y:S02]  /*0680*/  LOP3.LUT R39, R13, 0xf0, RZ, 0xfc, !PT ;  /* 0x000000f00d277812 */ /* 0x000fe400078efcff */
[----:B------:R-:W-:Y:S02]  /*0690*/  P2R R23, PR, RZ, 0x1 ;  /* 0x00000001ff177803 */ /* 0x000fe40000000000 */
[----:B------:R-:W-:Y:S01]  /*06a0*/  ISETP.LT.AND P0, PT, R18, 0x600, !P6 ;  /* 0x000006001200780c */ /* 0x000fe20007701270 */
[----:B------:R-:W-:-:S03]  /*06b0*/  IMAD.HI R37, R32, 0x2aaaaaab, RZ ;  /* 0x2aaaaaab20257827 */ /* 0x000fc600078e02ff */
[----:B------:R-:W-:Y:S02]  /*06c0*/  P2R R18, PR, RZ, 0x1 ;  /* 0x00000001ff127803 */ /* 0x000fe40000000000 */
[----:B------:R-:W-:Y:S01]  /*06d0*/  SHF.R.U32.HI R40, RZ, 0x1f, R37 ;  /* 0x0000001fff287819 */ /* 0x000fe20000011625 */
[----:B------:R-:W-:Y:S01]  /*06e0*/  IMAD.HI R41, R36, 0x2aaaaaab, RZ ;  /* 0x2aaaaaab24297827 */ /* 0x000fe200078e02ff */
[----:B------:R-:W-:Y:S02]  /*06f0*/  ISETP.LT.AND P0, PT, R24, 0x600, !P6 ;  /* 0x000006001800780c */ /* 0x000fe40007701270 */
[----:B------:R-:W-:Y:S01]  /*0700*/  LEA.HI.SX32 R37, R37, R40, 0x1a ;  /* 0x0000002825257211 */ /* 0x000fe200078fd2ff */
[----:B------:R-:W-:Y:S01]  /*0710*/  IMAD.HI R42, R38, 0x2aaaaaab, RZ ;  /* 0x2aaaaaab262a7827 */ /* 0x000fe200078e02ff */
[----:B------:R-:W-:-:S03]  /*0720*/  ISETP.LT.AND P4, PT, R36, 0x600, !P6 ;  /* 0x000006002400780c */ /* 0x000fc60007781270 */
[----:B------:R-:W-:Y:S01]  /*0730*/  IMAD.HI R24, R39, 0x2aaaaaab, RZ ;  /* 0x2aaaaaab27187827 */ /* 0x000fe200078e02ff */
[----:B------:R-:W-:-:S03]  /*0740*/  ISETP.LT.AND P5, PT, R38, 0x600, !P6 ;  /* 0x000006002600780c */ /* 0x000fc600077a1270 */
[----:B------:R-:W-:Y:S01]  /*0750*/  IMAD R31, R31, 0x9, R10 ;  /* 0x000000091f1f7824 */ /* 0x000fe200078e020a */
[----:B------:R-:W-:Y:S01]  /*0760*/  SHF.R.U32.HI R43, RZ, 0x1f, R42 ;  /* 0x0000001fff2b7819 */ /* 0x000fe2000001162a */
[----:B------:R-:W-:Y:S01]  /*0770*/  IMAD.MOV.U32 R27, RZ, RZ, RZ ;  /* 0x000000ffff1b7224 */ /* 0x000fe200078e00ff */
[----:B------:R-:W-:Y:S02]  /*0780*/  SHF.R.U32.HI R45, RZ, 0x1f, R24 ;  /* 0x0000001fff2d7819 */ /* 0x000fe40000011618 */
[----:B------:R-:W-:Y:S02]  /*0790*/  LEA.HI.SX32 R43, R42, R43, 0x1a ;  /* 0x0000002b2a2b7211 */ /* 0x000fe400078fd2ff */
[----:B------:R-:W-:Y:S01]  /*07a0*/  LEA.HI.SX32 R45, R24, R45, 0x1a ;  /* 0x0000002d182d7211 */ /* 0x000fe200078fd2ff */
[--C-:B------:R-:W-:Y:S02]  /*07b0*/  IMAD R15, R15, 0x9, R10.reuse ;  /* 0x000000090f0f7824 */ /* 0x100fe400078e020a */
[----:B------:R-:W-:-:S02]  /*07c0*/  IMAD R19, R19, 0x9, R10 ;  /* 0x0000000913137824 */ /* 0x000fc400078e020a */
[--C-:B------:R-:W-:Y:S02]  /*07d0*/  IMAD R47, R33, 0x9, R10.reuse ;  /* 0x00000009212f7824 */ /* 0x100fe400078e020a */
[--C-:B------:R-:W-:Y:S02]  /*07e0*/  IMAD R65, R35, 0x9, R10.reuse ;  /* 0x0000000923417824 */ /* 0x100fe400078e020a */
[--C-:B------:R-:W-:Y:S02]  /*07f0*/  IMAD R67, R37, 0x9, R10.reuse ;  /* 0x0000000925437824 */ /* 0x100fe400078e020a */
[--C-:B------:R-:W-:Y:S02]  /*0800*/  IMAD R73, R43, 0x9, R10.reuse ;  /* 0x000000092b497824 */ /* 0x100fe400078e020a */
[----:B------:R-:W-:Y:S02]  /*0810*/  IMAD R75, R45, 0x9, R10 ;  /* 0x000000092d4b7824 */ /* 0x000fe400078e020a */
[----:B------:R-:W-:Y:S01]  /*0820*/  IMAD.MOV.U32 R24, RZ, RZ, RZ ;  /* 0x000000ffff187224 */ /* 0x000fe200078e00ff */
[----:B--2---:R-:W2:Y:S02]  /*0830*/  MUFU.SQRT R21, R21 ;  /* 0x0000001500157308 */ /* 0x004ea40000002000 */
[----:B--2---:R-:W-:-:S05]  /*0840*/  FADD R58, R21, 1.00000001335143196e-10 ;  /* 0x2edbe6ff153a7421 */ /* 0x004fca0000000000 */
[----:B------:R-:W-:Y:S01]  /*0850*/  FSETP.GT.AND P1, PT, R58, 8.50705917302346158658e+37, PT ;  /* 0x7e8000003a00780b */ /* 0x000fe20003f24000 */
[----:B----4-:R-:W-:-:S05]  /*0860*/  FMUL R5, R2, 0.25 ;  /* 0x3e80000002057820 */ /* 0x010fca0000400000 */
[----:B------:R-:W-:-:S07]  /*0870*/  FSEL R5, R5, R2, P1 ;  /* 0x0000000205057208 */ /* 0x000fce0000800000 */
[----:B------:R-:W-:Y:S01]  /*0880*/  @P1 FMUL R58, R58, 0.25 ;  /* 0x3e8000003a3a1820 */ /* 0x000fe20000400000 */
[----:B------:R-:W-:Y:S02]  /*0890*/  ISETP.LT.AND P1, PT, R6, 0x600, !P6 ;  /* 0x000006000600780c */ /* 0x000fe40007721270 */
[----:B------:R-:W-:-:S05]  /*08a0*/  LOP3.LUT R6, R13, 0x80, RZ, 0xfc, !PT ;  /* 0x000000800d067812 */ /* 0x000fca00078efcff */
[----:B------:R-:W-:Y:S01]  /*08b0*/  IMAD.HI R21, R6, 0x2aaaaaab, RZ ;  /* 0x2aaaaaab06157827 */ /* 0x000fe200078e02ff */
[----:B------:R-:W-:Y:S02]  /*08c0*/  P2R R20, PR, RZ, 0x2 ;  /* 0x00000002ff147803 */ /* 0x000fe40000000000 */
[----:B------:R-:W-:Y:S02]  /*08d0*/  ISETP.LT.AND P1, PT, R22, 0x600, !P6 ;  /* 0x000006001600780c */ /* 0x000fe40007721270 */
[----:B------:R-:W-:Y:S02]  /*08e0*/  SHF.R.U32.HI R34, RZ, 0x1f, R21 ;  /* 0x0000001fff227819 */ /* 0x000fe40000011615 */
[----:B------:R-:W-:Y:S02]  /*08f0*/  ISETP.LT.AND P2, PT, R6, 0x600, !P6 ;  /* 0x000006000600780c */ /* 0x000fe40007741270 */
[----:B------:R-:W-:Y:S02]  /*0900*/  LEA.HI.SX32 R21, R21, R34, 0x1a ;  /* 0x0000002215157211 */ /* 0x000fe400078fd2ff */
[----:B-1----:R-:W-:-:S02]  /*0910*/  P2R R16, PR, RZ, 0x2 ;  /* 0x00000002ff107803 */ /* 0x002fc40000000000 */
[----:B------:R-:W-:Y:S02]  /*0920*/  LOP3.LUT R34, R13, 0xc0, RZ, 0xfc, !PT ;  /* 0x000000c00d227812 */ /* 0x000fe400078efcff */
[----:B------:R-:W-:Y:S02]  /*0930*/  ISETP.LT.AND P1, PT, R30, 0x600, !P6 ;  /* 0x000006001e00780c */ /* 0x000fe40007721270 */
[----:B------:R-:W-:Y:S02]  /*0940*/  P2R R13, PR, RZ, 0x4 ;  /* 0x00000004ff0d7803 */ /* 0x000fe40000000000 */
[----:B------:R-:W-:Y:S02]  /*0950*/  P2R R59, PR, RZ, 0x2 ;  /* 0x00000002ff3b7803 */ /* 0x000fe40000000000 */
[----:B------:R-:W-:-:S04]  /*0960*/  ISETP.NE.AND P1, PT, R13, RZ, PT ;  /* 0x000000ff0d00720c */ /* 0x000fc80003f25270 */
[----:B------:R-:W-:Y:S02]  /*0970*/  P2R R62, PR, RZ, 0x2 ;  /* 0x00000002ff3e7803 */ /* 0x000fe40000000000 */
[----:B------:R-:W-:-:S04]  /*0980*/  ISETP.NE.AND P1, PT, R16, RZ, PT ;  /* 0x000000ff1000720c */ /* 0x000fc80003f25270 */
[----:B------:R-:W-:Y:S02]  /*0990*/  P2R R63, PR, RZ, 0x2 ;  /* 0x00000002ff3f7803 */ /* 0x000fe40000000000 */
[----:B------:R-:W-:Y:S01]  /*09a0*/  ISETP.NE.AND P1, PT, R18, RZ, PT ;  /* 0x000000ff1200720c */ /* 0x000fe20003f25270 */
[----:B------:R-:W-:-:S03]  /*09b0*/  IMAD.HI R40, R34, 0x2aaaaaab, RZ ;  /* 0x2aaaaaab22287827 */ /* 0x000fc600078e02ff */
[----:B------:R-:W-:Y:S02]  /*09c0*/  P2R R17, PR, RZ, 0x2 ;  /* 0x00000002ff117803 */ /* 0x000fe40000000000 */
[----:B------:R-:W-:Y:S02]  /*09d0*/  ISETP.NE.AND P1, PT, R20, RZ, PT ;  /* 0x000000ff1400720c */ /* 0x000fe40003f25270 */
[----:B------:R-:W-:Y:S02]  /*09e0*/  ISETP.LT.AND P2, PT, R32, 0x600, !P6 ;  /* 0x000006002000780c */ /* 0x000fe40007741270 */
[----:B------:R-:W-:Y:S02]  /*09f0*/  ISETP.LT.AND P3, PT, R34, 0x600, !P6 ;  /* 0x000006002200780c */ /* 0x000fe40007761270 */
[----:B------:R-:W-:Y:S01]  /*0a00*/  ISETP.LT.AND P6, PT, R39, 0x600, !P6 ;  /* 0x000006002700780c */ /* 0x000fe200077c1270 */
[----:B------:R-:W-:Y:S01]  /*0a10*/  IMAD.WIDE R30, R31, 0x4, R48 ;  /* 0x000000041f1e7825 */ /* 0x000fe200078e0230 */
[----:B------:R-:W-:-:S02]  /*0a20*/  SHF.R.U32.HI R39, RZ, 0x1f, R40 ;  /* 0x0000001fff277819 */ /* 0x000fc40000011628 */
[----:B------:R-:W-:Y:S02]  /*0a30*/  SHF.R.U32.HI R22, RZ, 0x1f, R41 ;  /* 0x0000001fff167819 */ /* 0x000fe40000011629 */
[----:B------:R-:W-:Y:S01]  /*0a40*/  LEA.HI.SX32 R39, R40, R39, 0x1a ;  /* 0x0000002728277211 */ /* 0x000fe200078fd2ff */
[----:B------:R1:W2:Y:S01]  /*0a50*/  @P1 LDG.E.EL R27, desc[UR6][R30.64] ;  /* 0x000000061e1b1981 */ /* 0x0002a2000c2e1900 */
[----:B------:R-:W-:Y:S01]  /*0a60*/  LEA.HI.SX32 R41, R41, R22, 0x1a ;  /* 0x0000001629297211 */ /* 0x000fe200078fd2ff */
[--C-:B------:R-:W-:Y:S02]  /*0a70*/  IMAD R21, R21, 0x9, R10.reuse ;  /* 0x0000000915157824 */ /* 0x100fe400078e020a */
[--C-:B------:R-:W-:Y:S02]  /*0a80*/  IMAD R69, R39, 0x9, R10.reuse ;  /* 0x0000000927457824 */ /* 0x100fe400078e020a */
[----:B------:R-:W-:Y:S01]  /*0a90*/  IMAD R71, R41, 0x9, R10 ;  /* 0x0000000929477824 */ /* 0x000fe200078e020a */
[----:B------:R-:W-:Y:S01]  /*0aa0*/  HFMA2.MMA R10, -RZ, RZ, 0, 0 ;  /* 0x00000000ff0a7435 */ /* 0x000fe200000001ff */
[----:B------:R-:W-:-:S04]  /*0ab0*/  VIADD R22, R7, 0x2d0 ;  /* 0x000002d007167836 */ /* 0x000fc80000000000 */
[----:B------:R-:W-:-:S05]  /*0ac0*/  IMAD.WIDE R60, R22, 0x4, R28 ;  /* 0x00000004163c7825 */ /* 0x000fca00078e021c */
[----:B------:R-:W4:Y:S01]  /*0ad0*/  @P1 LDG.E.EL R10, desc[UR6][R60.64] ;  /* 0x000000063c0a1981 */ /* 0x000f22000c2e1900 */
[----:B------:R-:W-:Y:S01]  /*0ae0*/  ISETP.NE.AND P1, PT, R17, RZ, PT ;  /* 0x000000ff1100720c */ /* 0x000fe20003f25270 */
[----:B-1----:R-:W-:-:S04]  /*0af0*/  IMAD.WIDE R30, R15, 0x4, R48 ;  /* 0x000000040f1e7825 */ /* 0x002fc800078e0230 */
[----:B------:R-:W-:Y:S02]  /*0b00*/  IMAD.MOV.U32 R17, RZ, RZ, RZ ;  /* 0x000000ffff117224 */ /* 0x000fe400078e00ff */
[----:B------:R-:W-:Y:S01]  /*0b10*/  IMAD.WIDE R36, R47, 0x4, R48 ;  /* 0x000000042f247825 */ /* 0x000fe200078e0230 */
[----:B------:R-:W-:Y:S02]  /*0b20*/  P2R R6, PR, RZ, 0x1 ;  /* 0x00000001ff067803 */ /* 0x000fe40000000000 */
[----:B------:R-:W-:Y:S02]  /*0b30*/  P2R R74, PR, RZ, 0x1 ;  /* 0x00000001ff4a7803 */ /* 0x000fe40000000000 */
[----:B------:R-:W4:Y:S04]  /*0b40*/  @P0 LDG.E.EL R17, desc[UR6][R36.64] ;  /* 0x0000000624110981 */ /* 0x000f28000c2e1900 */
[----:B------:R1:W4:Y:S01]  /*0b50*/  @P1 LDG.E.EL R24, desc[UR6][R30.64] ;  /* 0x000000061e181981 */ /* 0x000322000c2e1900 */
[----:B------:R-:W-:-:S04]  /*0b60*/  ISETP.NE.AND P0, PT, R13, RZ, PT ;  /* 0x000000ff0d00720c */ /* 0x000fc80003f05270 */
[----:B------:R-:W-:Y:S02]  /*0b70*/  P2R R72, PR, RZ, 0x1 ;  /* 0x00000001ff487803 */ /* 0x000fe40000000000 */
[----:B------:R-:W-:Y:S02]  /*0b80*/  ISETP.NE.AND P0, PT, R16, RZ, PT ;  /* 0x000000ff1000720c */ /* 0x000fe40003f05270 */
[----:B------:R-:W-:Y:S02]  /*0b90*/  ISETP.NE.AND P1, PT, R63, RZ, PT ;  /* 0x000000ff3f00720c */ /* 0x000fe40003f25270 */
[----:B------:R-:W-:Y:S02]  /*0ba0*/  P2R R70, PR, RZ, 0x1 ;  /* 0x00000001ff467803 */ /* 0x000fe40000000000 */
[----:B------:R-:W-:Y:S01]  /*0bb0*/  ISETP.NE.AND P0, PT, R18, RZ, PT ;  /* 0x000000ff1200720c */ /* 0x000fe20003f05270 */
[----:B------:R-:W-:-:S04]  /*0bc0*/  IMAD.WIDE R46, R73, 0x4, R48 ;  /* 0x00000004492e7825 */ /* 0x000fc800078e0230 */
[----:B------:R-:W-:Y:S02]  /*0bd0*/  VIADD R73, R7, 0x360 ;  /* 0x0000036007497836 */ /* 0x000fe40000000000 */
[----:B------:R-:W-:-:S04]  /*0be0*/  IMAD.WIDE R34, R21, 0x4, R48 ;  /* 0x0000000415227825 */ /* 0x000fc800078e0230 */
[----:B------:R-:W-:Y:S01]  /*0bf0*/  IMAD.WIDE R40, R67, 0x4, R48 ;  /* 0x0000000443287825 */ /* 0x000fe200078e0230 */
[----:B------:R-:W-:-:S03]  /*0c00*/  CS2R R66, SRZ ;  /* 0x0000000000427805 */ /* 0x000fc6000001ff00 */
[----:B------:R-:W-:Y:S02]  /*0c10*/  IMAD.MOV.U32 R21, RZ, RZ, RZ ;  /* 0x000000ffff157224 */ /* 0x000fe400078e00ff */
[----:B------:R-:W-:-:S04]  /*0c20*/  IMAD.WIDE R32, R19, 0x4, R48 ;  /* 0x0000000413207825 */ /* 0x000fc800078e0230 */
[----:B01----:R-:W-:Y:S01]  /*0c30*/  IMAD.WIDE R30, R73, 0x4, R28 ;  /* 0x00000004491e7825 */ /* 0x003fe200078e021c */
[----:B------:R0:W4:Y:S04]  /*0c40*/  @P1 LDG.E.EL R21, desc[UR6][R32.64] ;  /* 0x0000000620151981 */ /* 0x000128000c2e1900 */
[----:B------:R-:W4:Y:S01]  /*0c50*/  @P0 LDG.E.EL R66, desc[UR6][R30.64] ;  /* 0x000000061e420981 */ /* 0x000f22000c2e1900 */
[----:B------:R-:W-:Y:S02]  /*0c60*/  ISETP.NE.AND P1, PT, R62, RZ, PT ;  /* 0x000000ff3e00720c */ /* 0x000fe40003f25270 */
[----:B------:R-:W-:Y:S01]  /*0c70*/  ISETP.NE.AND P0, PT, R70, RZ, PT ;  /* 0x000000ff4600720c */ /* 0x000fe20003f05270 */
[----:B------:R-:W-:Y:S01]  /*0c80*/  IMAD.WIDE R44, R71, 0x4, R48 ;  /* 0x00000004472c7825 */ /* 0x000fe200078e0230 */
[----:B------:R-:W-:-:S02]  /*0c90*/  IADD3 R71, R7, 0x3f0, RZ ;  /* 0x000003f007477810 */ /* 0x000fc40007ffe0ff */
[----:B------:R-:W-:Y:S01]  /*0ca0*/  MOV R19, RZ ;  /* 0x000000ff00137202 */ /* 0x000fe20000000f00 */
[----:B------:R-:W-:Y:S02]  /*0cb0*/  IMAD.MOV.U32 R68, RZ, RZ, RZ ;  /* 0x000000ffff447224 */ /* 0x000fe400078e00ff */
[----:B0-----:R-:W-:-:S04]  /*0cc0*/  IMAD.WIDE R32, R71, 0x4, R28 ;  /* 0x0000000447207825 */ /* 0x001fc800078e021c */
[----:B------:R0:W4:Y:S04]  /*0cd0*/  @P1 LDG.E.EL R19, desc[UR6][R34.64] ;  /* 0x0000000622131981 */ /* 0x000128000c2e1900 */
[----:B------:R1:W4:Y:S01]  /*0ce0*/  @P0 LDG.E.EL R68, desc[UR6][R32.64] ;  /* 0x0000000620440981 */ /* 0x000322000c2e1900 */
[----:B------:R-:W-:Y:S01]  /*0cf0*/  ISETP.NE.AND P0, PT, R72, RZ, PT ;  /* 0x000000ff4800720c */ /* 0x000fe20003f05270 */
[----:B------:R-:W-:-:S04]  /*0d00*/  IMAD.WIDE R42, R69, 0x4, R48 ;  /* 0x00000004452a7825 */ /* 0x000fc800078e0230 */
[----:B------:R-:W-:-:S04]  /*0d10*/  VIADD R69, R7, 0x480 ;  /* 0x0000048007457836 */ /* 0x000fc80000000000 */
[----:B0-----:R-:W-:Y:S01]  /*0d20*/  IMAD.WIDE R34, R69, 0x4, R28 ;  /* 0x0000000445227825 */ /* 0x001fe200078e021c */
[----:B------:R-:W-:Y:S02]  /*0d30*/  ISETP.NE.AND P1, PT, R59, RZ, PT ;  /* 0x000000ff3b00720c */ /* 0x000fe40003f25270 */
[----:B------:R-:W-:Y:S01]  /*0d40*/  CS2R R60, SRZ ;  /* 0x00000000003c7805 */ /* 0x000fe2000001ff00 */
[----:B------:R-:W-:Y:S01]  /*0d50*/  IMAD.WIDE R38, R65, 0x4, R48 ;  /* 0x0000000441267825 */ /* 0x000fe200078e0230 */
[----:B------:R-:W4:Y:S01]  /*0d60*/  @P0 LDG.E.EL R67, desc[UR6][R34.64] ;  /* 0x0000000622430981 */ /* 0x000f22000c2e1900 */
[----:B------:R-:W-:Y:S02]  /*0d70*/  ISETP.NE.AND P0, PT, R74, RZ, PT ;  /* 0x000000ff4a00720c */ /* 0x000fe40003f05270 */
[----:B------:R-:W-:Y:S01]  /*0d80*/  IMAD.MOV.U32 R15, RZ, RZ, RZ ;  /* 0x000000ffff0f7224 */ /* 0x000fe200078e00ff */
[----:B------:R0:W4:Y:S01]  /*0d90*/  @P3 LDG.E.EL R60, desc[UR6][R42.64] ;  /* 0x000000062a3c3981 */ /* 0x000122000c2e1900 */
[----:B------:R-:W-:Y:S01]  /*0da0*/  VIADD R65, R7, 0x510 ;  /* 0x0000051007417836 */ /* 0x000fe20000000000 */
[----:B------:R-:W-:Y:S01]  /*0db0*/  HFMA2.MMA R59, -RZ, RZ, 0, 0 ;  /* 0x00000000ff3b7435 */ /* 0x000fe200000001ff */
[----:B------:R-:W-:Y:S01]  /*0dc0*/  CS2R R62, SRZ ;  /* 0x00000000003e7805 */ /* 0x000fe2000001ff00 */
[----:B------:R-:W4:Y:S01]  /*0dd0*/  @P4 LDG.E.EL R61, desc[UR6][R44.64] ;  /* 0x000000062c3d4981 */ /* 0x000f22000c2e1900 */
[----:B------:R-:W-:Y:S01]  /*0de0*/  IMAD.WIDE R36, R65, 0x4, R28 ;  /* 0x0000000441247825 */ /* 0x000fe200078e021c */
[----:B-1----:R-:W1:Y:S02]  /*0df0*/  LDC.64 R32, c[0x0][0x220] ;  /* 0x00008800ff207b82 */ /* 0x002e640000000a00 */
[----:B------:R-:W4:Y:S01]  /*0e00*/  @P1 LDG.E.EL R15, desc[UR6][R38.64] ;  /* 0x00000006260f1981 */ /* 0x000f22000c2e1900 */
[----:B0-----:R-:W-:-:S03]  /*0e10*/  MOV R42, RZ ;  /* 0x000000ff002a7202 */ /* 0x001fc60000000f00 */
[----:B------:R0:W4:Y:S04]  /*0e20*/  @P2 LDG.E.EL R59, desc[UR6][R40.64] ;  /* 0x00000006283b2981 */ /* 0x000128000c2e1900 */
[----:B------:R-:W4:Y:S01]  /*0e30*/  @P0 LDG.E.EL R42, desc[UR6][R36.64] ;  /* 0x00000006242a0981 */ /* 0x000f22000c2e1900 */
[----:B------:R-:W-:-:S03]  /*0e40*/  VIADD R43, R7, 0x5a0 ;  /* 0x000005a0072b7836 */ /* 0x000fc60000000000 */
[----:B------:R3:W4:Y:S01]  /*0e50*/  @P5 LDG.E.EL R62, desc[UR6][R46.64] ;  /* 0x000000062e3e5981 */ /* 0x000722000c2e1900 */
[----:B0-----:R-:W-:-:S04]  /*0e60*/  IMAD.WIDE R40, R43, 0x4, R28 ;  /* 0x000000042b287825 */ /* 0x001fc800078e021c */
[----:B------:R-:W-:-:S04]  /*0e70*/  IMAD.WIDE R48, R75, 0x4, R48 ;  /* 0x000000044b307825 */ /* 0x000fc800078e0230 */
[----:B---3--:R-:W-:Y:S01]  /*0e80*/  IMAD.MOV.U32 R46, RZ, RZ, RZ ;  /* 0x000000ffff2e7224 */ /* 0x008fe200078e00ff */
[----:B------:R0:W3:Y:S05]  /*0e90*/  @P6 LDG.E.EL R63, desc[UR6][R48.64] ;  /* 0x00000006303f6981 */ /* 0x0000ea000c2e1900 */
[----:B------:R1:W3:Y:S01]  /*0ea0*/  @P1 LDG.E.EL R46, desc[UR6][R40.64] ;  /* 0x00000006282e1981 */ /* 0x0002e2000c2e1900 */
[----:B------:R-:W-:Y:S02]  /*0eb0*/  CS2R R44, SRZ ;  /* 0x00000000002c7805 */ /* 0x000fe4000001ff00 */
[----:B0-----:R-:W-:-:S05]  /*0ec0*/  IADD3 R49, R7, 0x630, RZ ;  /* 0x0000063007317810 */ /* 0x001fca0007ffe0ff */
[----:B------:R-:W-:-:S04]  /*0ed0*/  IMAD.WIDE R38, R49, 0x4, R28 ;  /* 0x0000000431267825 */ /* 0x000fc800078e021c */
[----:B------:R-:W-:Y:S01]  /*0ee0*/  VIADD R47, R7, 0x6c0 ;  /* 0x000006c0072f7836 */ /* 0x000fe20000000000 */
[----:B------:R0:W3:Y:S03]  /*0ef0*/  @P2 LDG.E.EL R45, desc[UR6][R38.64] ;  /* 0x00000006262d2981 */ /* 0x0000e6000c2e1900 */
[----:B------:R-:W-:-:S05]  /*0f00*/  IMAD.WIDE R30, R47, 0x4, R28 ;  /* 0x000000042f1e7825 */ /* 0x000fca00078e021c */
[----:B------:R0:W3:Y:S01]  /*0f10*/  @P3 LDG.E.EL R44, desc[UR6][R30.64] ;  /* 0x000000061e2c3981 */ /* 0x0000e2000c2e1900 */
[----:B------:R-:W0:Y:S01]  /*0f20*/  MUFU.RCP R58, R58 ;  /* 0x0000003a003a7308 */ /* 0x000e220000001000 */
[----:B------:R-:W-:Y:S01]  /*0f30*/  HFMA2.MMA R48, -RZ, RZ, 0, 0 ;  /* 0x00000000ff307435 */ /* 0x000fe200000001ff */
[----:B------:R-:W-:-:S06]  /*0f40*/  VIADD R75, R7, 0x750 ;  /* 0x00000750074b7836 */ /* 0x000fcc0000000000 */
[----:B-----5:R-:W5:Y:S01]  /*0f50*/  MUFU.SQRT R56, R56 ;  /* 0x0000003800387308 */ /* 0x020f620000002000 */
[--C-:B------:R-:W-:Y:S01]  /*0f60*/  IMAD.WIDE R34, R75, 0x4, R28.reuse ;  /* 0x000000044b227825 */ /* 0x100fe200078e021c */
[----:B------:R-:W-:Y:S02]  /*0f70*/  ISETP.NE.AND P0, PT, R64, RZ, PT ;  /* 0x000000ff4000720c */ /* 0x000fe40003f05270 */
[----:B-1----:R-:W-:Y:S01]  /*0f80*/  IADD3 R41, R7, 0x870, RZ ;  /* 0x0000087007297810 */ /* 0x002fe20007ffe0ff */
[----:B------:R-:W-:Y:S01]  /*0f90*/  VIADD R77, R7, 0x7e0 ;  /* 0x000007e0074d7836 */ /* 0x000fe20000000000 */
[----:B------:R1:W3:Y:S01]  /*0fa0*/  @P4 LDG.E.EL R48, desc[UR6][R34.64] ;  /* 0x0000000622304981 */ /* 0x0002e2000c2e1900 */
[----:B------:R-:W-:Y:S02]  /*0fb0*/  IMAD.MOV.U32 R64, RZ, RZ, RZ ;  /* 0x000000ffff407224 */ /* 0x000fe400078e00ff */
[----:B0-----:R-:W-:Y:S01]  /*0fc0*/  FMUL R39, R58, R5 ;  /* 0x000000053a277220 */ /* 0x001fe20000400000 */
[--C-:B------:R-:W-:Y:S01]  /*0fd0*/  IMAD.WIDE R36, R77, 0x4, R28.reuse ;  /* 0x000000044d247825 */ /* 0x100fe200078e021c */
[----:B------:R-:W0:Y:S03]  /*0fe0*/  MUFU.SQRT R14, R14 ;  /* 0x0000000e000e7308 */ /* 0x000e260000002000 */
[----:B------:R-:W-:Y:S01]  /*0ff0*/  IMAD.MOV.U32 R5, RZ, RZ, RZ ;  /* 0x000000ffff057224 */ /* 0x000fe200078e00ff */
[----:B------:R0:W3:Y:S01]  /*1000*/  @P5 LDG.E.EL R64, desc[UR6][R36.64] ;  /* 0x0000000624405981 */ /* 0x0000e2000c2e1900 */
[----:B------:R-:W-:-:S04]  /*1010*/  IMAD.WIDE R28, R41, 0x4, R28 ;  /* 0x00000004291c7825 */ /* 0x000fc800078e021c */
[----:B------:R-:W-:-:S04]  /*1020*/  IMAD.WIDE R30, R7, 0x4, R32 ;  /* 0x00000004071e7825 */ /* 0x000fc800078e0220 */
[----:B-----5:R-:W-:Y:S01]  /*1030*/  FADD R7, R56, 1.00000001335143196e-10 ;  /* 0x2edbe6ff38077421 */ /* 0x020fe20000000000 */
[----:B------:R5:W3:Y:S04]  /*1040*/  @P6 LDG.E.EL R5, desc[UR6][R28.64] ;  /* 0x000000061c056981 */ /* 0x000ae8000c2e1900 */
[----:B------:R5:W-:Y:S01]  /*1050*/  @P0 STG.E desc[UR6][R30.64], R39 ;  /* 0x000000271e000986 */ /* 0x000be2000c101906 */
[----:B------:R-:W-:Y:S01]  /*1060*/  FSETP.GT.AND P0, PT, R7, 8.50705917302346158658e+37, PT ;  /* 0x7e8000000700780b */ /* 0x000fe20003f04000 */
[----:B-1----:R-:W-:Y:S01]  /*1070*/  FMUL R35, R12, 0.25 ;  /* 0x3e8000000c237820 */ /* 0x002fe20000400000 */
[----:B0-----:R-:W-:-:S04]  /*1080*/  FADD R34, R14, 1.00000001335143196e-10 ;  /* 0x2edbe6ff0e227421 */ /* 0x001fc80000000000 */
[----:B------:R-:W-:-:S07]  /*1090*/  FSEL R36, R35, R12, P0 ;  /* 0x0000000c23247208 */ /* 0x000fce0000000000 */
[----:B------:R-:W-:Y:S01]  /*10a0*/  @P0 FMUL R7, R7, 0.25 ;  /* 0x3e80000007070820 */ /* 0x000fe20000400000 */
[----:B------:R-:W-:Y:S01]  /*10b0*/  FSETP.GT.AND P0, PT, R34, 8.50705917302346158658e+37, PT ;  /* 0x7e8000002200780b */ /* 0x000fe20003f04000 */
[----:B------:R-:W-:Y:S01]  /*10c0*/  FMUL R35, R8, 0.25 ;  /* 0x3e80000008237820 */ /* 0x000fe20000400000 */
[----:B------:R-:W0:Y:S08]  /*10d0*/  MUFU.SQRT R55, R55 ;  /* 0x0000003700377308 */ /* 0x000e300000002000 */
[----:B------:R-:W1:Y:S01]  /*10e0*/  MUFU.RCP R7, R7 ;  /* 0x0000000700077308 */ /* 0x000e620000001000 */
[----:B------:R-:W-:-:S02]  /*10f0*/  FSEL R35, R35, R8, P0 ;  /* 0x0000000823237208 */ /* 0x000fc40000000000 */
[----:B------:R-:W-:Y:S01]  /*1100*/  @P0 FMUL R34, R34, 0.25 ;  /* 0x3e80000022220820 */ /* 0x000fe20000400000 */
[----:B------:R-:W-:Y:S01]  /*1110*/  ISETP.NE.AND P0, PT, R54, RZ, PT ;  /* 0x000000ff3600720c */ /* 0x000fe20003f05270 */
[----:B-----5:R-:W-:-:S04]  /*1120*/  IMAD.WIDE R28, R57, 0x4, R32 ;  /* 0x00000004391c7825 */ /* 0x020fc800078e0220 */
[----:B0-----:R-:W-:Y:S01]  /*1130*/  FADD R14, R55, 1.00000001335143196e-10 ;  /* 0x2edbe6ff370e7421 */ /* 0x001fe20000000000 */
[----:B-1----:R-:W-:-:S07]  /*1140*/  FMUL R39, R7, R36 ;  /* 0x0000002407277220 */ /* 0x002fce0000400000 */
[----:B------:R0:W-:Y:S01]  /*1150*/  @P0 STG.E desc[UR6][R28.64], R39 ;  /* 0x000000271c000986 */ /* 0x0001e2000c101906 */
[----:B------:R-:W-:Y:S01]  /*1160*/  FSETP.GT.AND P0, PT, R14, 8.50705917302346158658e+37, PT ;  /* 0x7e8000000e00780b */ /* 0x000fe20003f04000 */
[----:B------:R-:W1:Y:S01]  /*1170*/  MUFU.RCP R34, R34 ;  /* 0x0000002200227308 */ /* 0x000e620000001000 */
[----:B------:R-:W-:-:S07]  /*1180*/  FMUL R31, R4, 0.25 ;  /* 0x3e800000041f7820 */ /* 0x000fce0000400000 */
[----:B------:R-:W5:Y:S01]  /*1190*/  MUFU.SQRT R52, R52 ;  /* 0x0000003400347308 */ /* 0x000f620000002000 */
[----:B------:R-:W-:-:S03]  /*11a0*/  FSEL R37, R31, R4, P0 ;  /* 0x000000041f257208 */ /* 0x000fc60000000000 */
[----:B------:R-:W-:Y:S01]  /*11b0*/  @P0 FMUL R14, R14, 0.25 ;  /* 0x3e8000000e0e0820 */ /* 0x000fe20000400000 */
[----:B------:R-:W-:Y:S01]  /*11c0*/  ISETP.NE.AND P0, PT, R50, RZ, PT ;  /* 0x000000ff3200720c */ /* 0x000fe20003f05270 */
[----:B------:R-:W-:-:S04]  /*11d0*/  IMAD.WIDE R30, R53, 0x4, R32 ;  /* 0x00000004351e7825 */ /* 0x000fc800078e0220 */
[----:B-1----:R-:W-:Y:S01]  /*11e0*/  FMUL R35, R34, R35 ;  /* 0x0000002322237220 */ /* 0x002fe20000400000 */
[----:B-----5:R-:W-:-:S07]  /*11f0*/  FADD R7, R52, 1.00000001335143196e-10 ;  /* 0x2edbe6ff34077421 */ /* 0x020fce0000000000 */
[----:B------:R4:W-:Y:S01]  /*1200*/  @P0 STG.E desc[UR6][R30.64], R35 ;  /* 0x000000231e000986 */ /* 0x0009e2000c101906 */
[----:B------:R-:W-:Y:S01]  /*1210*/  FSETP.GT.AND P0, PT, R7, 8.50705917302346158658e+37, PT ;  /* 0x7e8000000700780b */ /* 0x000fe20003f04000 */
[----:B------:R-:W1:Y:S01]  /*1220*/  MUFU.RCP R14, R14 ;  /* 0x0000000e000e7308 */ /* 0x000e620000001000 */
[----:B0-----:R-:W-:-:S05]  /*1230*/  FMUL R28, R9, 0.25 ;  /* 0x3e800000091c7820 */ /* 0x001fca0000400000 */
[----:B------:R-:W-:-:S06]  /*1240*/  FSEL R36, R28, R9, P0 ;  /* 0x000000091c247208 */ /* 0x000fcc0000000000 */
[----:B------:R-:W-:Y:S01]  /*1250*/  @P0 FMUL R7, R7, 0.25 ;  /* 0x3e80000007070820 */ /* 0x000fe20000400000 */
[----:B------:R-:W-:Y:S01]  /*1260*/  ISETP.NE.AND P0, PT, R26, RZ, PT ;  /* 0x000000ff1a00720c */ /* 0x000fe20003f05270 */
[----:B--2---:R-:W0:Y:S01]  /*1270*/  MUFU.SQRT R27, R27 ;  /* 0x0000001b001b7308 */ /* 0x004e220000002000 */
[----:B-1----:R-:W-:Y:S01]  /*1280*/  FMUL R37, R14, R37 ;  /* 0x000000250e257220 */ /* 0x002fe20000400000 */
[----:B------:R-:W-:-:S10]  /*1290*/  IMAD.WIDE R28, R51, 0x4, R32 ;  /* 0x00000004331c7825 */ /* 0x000fd400078e0220 */
[----:B------:R-:W-:Y:S01]  /*12a0*/  @P0 STG.E desc[UR6][R28.64], R37 ;  /* 0x000000251c000986 */ /* 0x000fe2000c101906 */
[----:B0-----:R-:W-:-:S05]  /*12b0*/  FADD R26, R27, 1.00000001335143196e-10 ;  /* 0x2edbe6ff1b1a7421 */ /* 0x001fca0000000000 */
[----:B------:R-:W-:Y:S01]  /*12c0*/  FSETP.GT.AND P0, PT, R26, 8.50705917302346158658e+37, PT ;  /* 0x7e8000001a00780b */ /* 0x000fe20003f04000 */
[----:B------:R-:W0:Y:S01]  /*12d0*/  MUFU.RCP R7, R7 ;  /* 0x0000000700077308 */ /* 0x000e220000001000 */
[----:B----4-:R-:W-:-:S05]  /*12e0*/  FMUL R31, R10, 0.25 ;  /* 0x3e8000000a1f7820 */ /* 0x010fca0000400000 */
[----:B------:R-:W-:Y:S02]  /*12f0*/  FSEL R35, R31, R10, P0 ;  /* 0x0000000a1f237208 */ /* 0x000fe40000000000 */
[----:B------:R-:W1:Y:S04]  /*1300*/  MUFU.SQRT R24, R24 ;  /* 0x0000001800187308 */ /* 0x000e680000002000 */
[----:B------:R-:W-:Y:S01]  /*1310*/  @P0 FMUL R26, R26, 0.25 ;  /* 0x3e8000001a1a0820 */ /* 0x000fe20000400000 */
[----:B------:R-:W-:Y:S01]  /*1320*/  ISETP.NE.AND P0, PT, R23, RZ, PT ;  /* 0x000000ff1700720c */ /* 0x000fe20003f05270 */
[----:B0-----:R-:W-:Y:S01]  /*1330*/  FMUL R39, R7, R36 ;  /* 0x0000002407277220 */ /* 0x001fe20000400000 */
[----:B------:R-:W-:-:S04]  /*1340*/  IMAD.WIDE R30, R25, 0x4, R32 ;  /* 0x00000004191e7825 */ /* 0x000fc800078e0220 */
[----:B-1----:R-:W-:-:S07]  /*1350*/  FADD R14, R24, 1.00000001335143196e-10 ;  /* 0x2edbe6ff180e7421 */ /* 0x002fce0000000000 */
[----:B------:R-:W-:Y:S01]  /*1360*/  @P0 STG.E desc[UR6][R30.64], R39 ;  /* 0x000000271e000986 */ /* 0x000fe2000c101906 */
[----:B------:R-:W-:Y:S01]  /*1370*/  FSETP.GT.AND P0, PT, R14, 8.50705917302346158658e+37, PT ;  /* 0x7e8000000e00780b */ /* 0x000fe20003f04000 */
[----:B------:R-:W0:Y:S08]  /*1380*/  MUFU.RCP R26, R26 ;  /* 0x0000001a001a7308 */ /* 0x000e300000001000 */
[----:B------:R-:W1:Y:S01]  /*1390*/  MUFU.SQRT R21, R21 ;  /* 0x0000001500157308 */ /* 0x000e620000002000 */
[----:B------:R-:W-:-:S03]  /*13a0*/  FMUL R23, R66, 0.25 ;  /* 0x3e80000042177820 */ /* 0x000fc60000400000 */
[----:B------:R-:W-:Y:S02]  /*13b0*/  @P0 FMUL R14, R14, 0.25 ;  /* 0x3e8000000e0e0820 */ /* 0x000fe40000400000 */
[----:B------:R-:W-:Y:S02]  /*13c0*/  FSEL R25, R23, R66, P0 ;  /* 0x0000004217197208 */ /* 0x000fe40000000000 */
[----:B------:R-:W-:Y:S01]  /*13d0*/  ISETP.NE.AND P0, PT, R20, RZ, PT ;  /* 0x000000ff1400720c */ /* 0x000fe20003f05270 */
[----:B0-----:R-:W-:Y:S01]  /*13e0*/  FMUL R35, R26, R35 ;  /* 0x000000231a237220 */ /* 0x001fe20000400000 */
[----:B------:R-:W-:-:S04]  /*13f0*/  IMAD.WIDE R22, R22, 0x4, R32 ;  /* 0x0000000416167825 */ /* 0x000fc800078e0220 */
[----:B-1----:R-:W-:Y:S01]  /*1400*/  FADD R27, R21, 1.00000001335143196e-10 ;  /* 0x2edbe6ff151b7421 */ /* 0x002fe20000000000 */
[----:B------:R-:W0:Y:S06]  /*1410*/  MUFU.RCP R14, R14 ;  /* 0x0000000e000e7308 */ /* 0x000e2c0000001000 */
[----:B------:R1:W-:Y:S01]  /*1420*/  @P0 STG.E desc[UR6][R22.64], R35 ;  /* 0x0000002316000986 */ /* 0x0003e2000c101906 */
[----:B------:R-:W-:Y:S01]  /*1430*/  FSETP.GT.AND P0, PT, R27, 8.50705917302346158658e+37, PT ;  /* 0x7e8000001b00780b */ /* 0x000fe20003f04000 */
[----:B------:R-:W-:Y:S01]  /*1440*/  FMUL R7, R68, 0.25 ;  /* 0x3e80000044077820 */ /* 0x000fe20000400000 */
[----:B------:R-:W1:Y:S04]  /*1450*/  MUFU.SQRT R19, R19 ;  /* 0x0000001300137308 */ /* 0x000e680000002000 */
[----:B------:R-:W-:-:S07]  /*1460*/  FSEL R20, R7, R68, P0 ;  /* 0x0000004407147208 */ /* 0x000fce0000000000 */
[----:B------:R-:W-:Y:S01]  /*1470*/  @P0 FMUL R27, R27, 0.25 ;  /* 0x3e8000001b1b0820 */ /* 0x000fe20000400000 */
        /* <DEDUP_REMOVED lines=8> */
[----:B------:R-:W2:Y:S04]  /*1500*/  MUFU.SQRT R17, R17 ;  /* 0x0000001100117308 */ /* 0x000ea80000002000 */
[----:B------:R-:W-:-:S07]  /*1510*/  FSEL R23, R18, R67, P0 ;  /* 0x0000004312177208 */ /* 0x000fce0000000000 */
[----:B------:R-:W-:Y:S01]  /*1520*/  @P0 FMUL R22, R22, 0.25 ;  /* 0x3e80000016160820 */ /* 0x000fe20000400000 */
[----:B------:R-:W-:Y:S01]  /*1530*/  ISETP.NE.AND P0, PT, R16, RZ, PT ;  /* 0x000000ff1000720c */ /* 0x000fe20003f05270 */
[----:B0-----:R-:W-:Y:S01]  /*1540*/  FMUL R29, R27, R20 ;  /* 0x000000141b1d7220 */ /* 0x001fe20000400000 */
[----:B------:R-:W-:-:S04]  /*1550*/  IMAD.WIDE R20, R71, 0x4, R32 ;  /* 0x0000000447147825 */ /* 0x000fc800078e0220 */
[----:B--2---:R-:W-:Y:S01]  /*1560*/  FADD R14, R17, 1.00000001335143196e-10 ;  /* 0x2edbe6ff110e7421 */ /* 0x004fe20000000000 */
[----:B-1----:R-:W-:Y:S01]  /*1570*/  FMUL R7, R42, 0.25 ;  /* 0x3e8000002a077820 */ /* 0x002fe20000400000 */
[----:B------:R-:W0:Y:S05]  /*1580*/  MUFU.RCP R22, R22 ;  /* 0x0000001600167308 */ /* 0x000e2a0000001000 */
[----:B------:R1:W-:Y:S01]  /*1590*/  @P0 STG.E desc[UR6][R20.64], R29 ;  /* 0x0000001d14000986 */ /* 0x0003e2000c101906 */
[----:B------:R-:W-:Y:S02]  /*15a0*/  FSETP.GT.AND P0, PT, R14, 8.50705917302346158658e+37, PT ;  /* 0x7e8000000e00780b */ /* 0x000fe40003f04000 */
[----:B------:R-:W2:Y:S02]  /*15b0*/  MUFU.SQRT R15, R15 ;  /* 0x0000000f000f7308 */ /* 0x000ea40000002000 */
[----:B------:R-:W-:-:S09]  /*15c0*/  FSEL R7, R7, R42, P0 ;  /* 0x0000002a07077208 */ /* 0x000fd20000000000 */
[----:B------:R-:W-:Y:S01]  /*15d0*/  @P0 FMUL R14, R14, 0.25 ;  /* 0x3e8000000e0e0820 */ /* 0x000fe20000400000 */
[----:B------:R-:W-:Y:S01]  /*15e0*/  ISETP.NE.AND P0, PT, R13, RZ, PT ;  /* 0x000000ff0d00720c */ /* 0x000fe20003f05270 */
[----:B0-----:R-:W-:Y:S01]  /*15f0*/  FMUL R23, R22, R23 ;  /* 0x0000001716177220 */ /* 0x001fe20000400000 */
[----:B------:R-:W-:Y:S01]  /*1600*/  IMAD.WIDE R18, R69, 0x4, R32 ;  /* 0x0000000445127825 */ /* 0x000fe200078e0220 */
[----:B------:R-:W0:Y:S03]  /*1610*/  MUFU.SQRT R59, R59 ;  /* 0x0000003b003b7308 */ /* 0x000e260000002000 */
[----:B--2---:R-:W-:-:S07]  /*1620*/  FADD R13, R15, 1.00000001335143196e-10 ;  /* 0x2edbe6ff0f0d7421 */ /* 0x004fce0000000000 */
[----:B------:R2:W-:Y:S01]  /*1630*/  @P0 STG.E desc[UR6][R18.64], R23 ;  /* 0x0000001712000986 */ /* 0x0005e2000c101906 */
[----:B------:R-:W-:Y:S01]  /*1640*/  FSETP.GT.AND P0, PT, R13, 8.50705917302346158658e+37, PT ;  /* 0x7e8000000d00780b */ /* 0x000fe20003f04000 */
[----:B---3--:R-:W-:Y:S01]  /*1650*/  FMUL R17, R46, 0.25 ;  /* 0x3e8000002e117820 */ /* 0x008fe20000400000 */
[----:B------:R-:W3:Y:S01]  /*1660*/  MUFU.SQRT R60, R60 ;  /* 0x0000003c003c7308 */ /* 0x000ee20000002000 */
[----:B0-----:R-:W-:-:S03]  /*1670*/  FADD R16, R59, 1.00000001335143196e-10 ;  /* 0x2edbe6ff3b107421 */ /* 0x001fc60000000000 */
[----:B-1----:R-:W-:-:S07]  /*1680*/  FSEL R20, R17, R46, P0 ;  /* 0x0000002e11147208 */ /* 0x002fce0000000000 */
[----:B------:R-:W-:Y:S01]  /*1690*/  @P0 FMUL R13, R13, 0.25 ;  /* 0x3e8000000d0d0820 */ /* 0x000fe20000400000 */
[----:B------:R-:W-:Y:S01]  /*16a0*/  FSETP.GT.AND P0, PT, R16, 8.50705917302346158658e+37, PT ;  /* 0x7e8000001000780b */ /* 0x000fe20003f04000 */
[----:B------:R-:W-:Y:S01]  /*16b0*/  FMUL R22, R45, 0.25 ;  /* 0x3e8000002d167820 */ /* 0x000fe20000400000 */
[----:B------:R-:W0:Y:S01]  /*16c0*/  MUFU.SQRT R61, R61 ;  /* 0x0000003d003d7308 */ /* 0x000e220000002000 */
[----:B---3--:R-:W-:-:S03]  /*16d0*/  FADD R15, R60, 1.00000001335143196e-10 ;  /* 0x2edbe6ff3c0f7421 */ /* 0x008fc60000000000 */
[----:B------:R-:W-:Y:S01]  /*16e0*/  FSEL R21, R22, R45, P0 ;  /* 0x0000002d16157208 */ /* 0x000fe20000000000 */
[----:B------:R-:W-:-:S06]  /*16f0*/  FMUL R17, R44, 0.25 ;  /* 0x3e8000002c117820 */ /* 0x000fcc0000400000 */
[----:B------:R-:W-:Y:S01]  /*1700*/  @P0 FMUL R16, R16, 0.25 ;  /* 0x3e80000010100820 */ /* 0x000fe20000400000 */
[----:B------:R-:W-:Y:S01]  /*1710*/  FSETP.GT.AND P0, PT, R15, 8.50705917302346158658e+37, PT ;  /* 0x7e8000000f00780b */ /* 0x000fe20003f04000 */
[----:B------:R-:W1:Y:S03]  /*1720*/  MUFU.SQRT R62, R62 ;  /* 0x0000003e003e7308 */ /* 0x000e660000002000 */
[----:B------:R-:W-:Y:S01]  /*1730*/  FSEL R22, R17, R44, P0 ;  /* 0x0000002c11167208 */ /* 0x000fe20000000000 */
[----:B0-----:R-:W-:-:S08]  /*1740*/  FADD R17, R61, 1.00000001335143196e-10 ;  /* 0x2edbe6ff3d117421 */ /* 0x001fd00000000000 */
[----:B------:R-:W-:Y:S01]  /*1750*/  @P0 FMUL R15, R15, 0.25 ;  /* 0x3e8000000f0f0820 */ /* 0x000fe20000400000 */
[----:B------:R-:W-:Y:S01]  /*1760*/  FSETP.GT.AND P0, PT, R17, 8.50705917302346158658e+37, PT ;  /* 0x7e8000001100780b */ /* 0x000fe20003f04000 */
[----:B--2---:R-:W-:Y:S01]  /*1770*/  FMUL R19, R48, 0.25 ;  /* 0x3e80000030137820 */ /* 0x004fe20000400000 */
[----:B------:R-:W0:Y:S01]  /*1780*/  MUFU.SQRT R63, R63 ;  /* 0x0000003f003f7308 */ /* 0x000e220000002000 */
[----:B-1----:R-:W-:-:S03]  /*1790*/  FADD R18, R62, 1.00000001335143196e-10 ;  /* 0x2edbe6ff3e127421 */ /* 0x002fc60000000000 */
[----:B------:R-:W-:Y:S01]  /*17a0*/  FSEL R24, R19, R48, P0 ;  /* 0x0000003013187208 */ /* 0x000fe20000000000 */
[----:B------:R-:W-:-:S06]  /*17b0*/  FMUL R19, R64, 0.25 ;  /* 0x3e80000040137820 */ /* 0x000fcc0000400000 */
[----:B------:R-:W-:Y:S01]  /*17c0*/  @P0 FMUL R17, R17, 0.25 ;  /* 0x3e80000011110820 */ /* 0x000fe20000400000 */
[----:B------:R-:W-:Y:S01]  /*17d0*/  FSETP.GT.AND P0, PT, R18, 8.50705917302346158658e+37, PT ;  /* 0x7e8000001200780b */ /* 0x000fe20003f04000 */
[----:B------:R-:W1:Y:S03]  /*17e0*/  S2UR UR5, SR_CgaCtaId ;  /* 0x00000000000579c3 */ /* 0x000e660000008800 */
[----:B------:R-:W-:Y:S01]  /*17f0*/  FSEL R23, R19, R64, P0 ;  /* 0x0000004013177208 */ /* 0x000fe20000000000 */
[----:B0-----:R-:W-:-:S08]  /*1800*/  FADD R19, R63, 1.00000001335143196e-10 ;  /* 0x2edbe6ff3f137421 */ /* 0x001fd00000000000 */
[----:B------:R-:W-:Y:S01]  /*1810*/  @P0 FMUL R18, R18, 0.25 ;  /* 0x3e80000012120820 */ /* 0x000fe20000400000 */
[----:B------:R-:W-:Y:S01]  /*1820*/  FSETP.GT.AND P0, PT, R19, 8.50705917302346158658e+37, PT ;  /* 0x7e8000001300780b */ /* 0x000fe20003f04000 */
[----:B------:R-:W-:Y:S01]  /*1830*/  FMUL R26, R5, 0.25 ;  /* 0x3e800000051a7820 */ /* 0x000fe20000400000 */
[----:B------:R-:W-:Y:S01]  /*1840*/  UMOV UR4, 0x400 ;  /* 0x0000040000047882 */ /* 0x000fe20000000000 */
[----:B------:R-:W-:-:S03]  /*1850*/  SHF.R.U32.HI R25, RZ, 0x4, R0 ;  /* 0x00000004ff197819 */ /* 0x000fc60000011600 */
[----:B------:R-:W-:Y:S01]  /*1860*/  FSEL R26, R26, R5, P0 ;  /* 0x000000051a1a7208 */ /* 0x000fe20000000000 */
[----:B------:R-:W0:Y:S06]  /*1870*/  MUFU.RCP R14, R14 ;  /* 0x0000000e000e7308 */ /* 0x000e2c0000001000 */
[----:B------:R-:W-:Y:S01]  /*1880*/  @P0 FMUL R19, R19, 0.25 ;  /* 0x3e80000013130820 */ /* 0x000fe20000400000 */
[----:B------:R-:W-:Y:S01]  /*1890*/  ISETP.NE.AND P0, PT, R6, RZ, PT ;  /* 0x000000ff0600720c */ /* 0x000fe20003f05270 */
[----:B------:R-:W-:Y:S01]  /*18a0*/  IMAD.SHL.U32 R6, R0, 0x100, RZ ;  /* 0x0000010000067824 */ /* 0x000fe200078e00ff */
[----:B-1----:R-:W-:Y:S01]  /*18b0*/  UPRMT UR4, UR5, 0x654, UR4 ;  /* 0x0000065405047896 */ /* 0x002fe20008000004 */
[----:B------:R-:W1:Y:S01]  /*18c0*/  MUFU.RCP R13, R13 ;  /* 0x0000000d000d7308 */ /* 0x000e620000001000 */
[----:B------:R-:W-:-:S02]  /*18d0*/  SGXT.U32 R25, R25, 0x4 ;  /* 0x000000041919781a */ /* 0x000fc40000000000 */
[----:B------:R-:W-:-:S05]  /*18e0*/  LOP3.LUT R6, R6, 0xf00, RZ, 0xc0, !PT ;  /* 0x00000f0006067812 */ /* 0x000fca00078ec0ff */
[----:B------:R-:W2:Y:S01]  /*18f0*/  MUFU.RCP R16, R16 ;  /* 0x0000001000107308 */ /* 0x000ea20000001000 */
[C---:B------:R-:W-:Y:S02]  /*1900*/  LOP3.LUT R25, R6.reuse, R25, RZ, 0xfc, !PT ;  /* 0x0000001906197212 */ /* 0x040fe400078efcff */
[----:B------:R-:W-:-:S05]  /*1910*/  LEA.HI R28, R6, UR4, RZ, 0x1c ;  /* 0x00000004061c7c11 */ /* 0x000fca000f8fe0ff */
[----:B------:R-:W3:Y:S01]  /*1920*/  MUFU.RCP R15, R15 ;  /* 0x0000000f000f7308 */ /* 0x000ee20000001000 */
[----:B------:R-:W-:-:S07]  /*1930*/  SHF.L.U32 R6, R0, 0x2, RZ ;  /* 0x0000000200067819 */ /* 0x000fce00000006ff */
[----:B------:R-:W4:Y:S01]  /*1940*/  MUFU.RCP R17, R17 ;  /* 0x0000001100117308 */ /* 0x000f220000001000 */
[----:B------:R-:W-:Y:S01]  /*1950*/  IMAD R25, R25, 0x4, R28 ;  /* 0x0000000419197824 */ /* 0x000fe200078e021c */
[----:B------:R-:W-:-:S06]  /*1960*/  LOP3.LUT R6, R6, 0xfc, RZ, 0xc0, !PT ;  /* 0x000000fc06067812 */ /* 0x000fcc00078ec0ff */
[----:B------:R-:W5:Y:S08]  /*1970*/  MUFU.RCP R18, R18 ;  /* 0x0000001200127308 */ /* 0x000f700000001000 */
[----:B------:R-:W5:Y:S01]  /*1980*/  MUFU.RCP R19, R19 ;  /* 0x0000001300137308 */ /* 0x000f620000001000 */
[----:B------:R-:W-:Y:S01]  /*1990*/  PRMT R11, R6, 0x6540, R11 ;  /* 0x00006540060b7816 */ /* 0x000fe2000000000b */
[----:B0-----:R-:W-:Y:S01]  /*19a0*/  FMUL R27, R14, R7 ;  /* 0x000000070e1b7220 */ /* 0x001fe20000400000 */
[----:B------:R-:W-:Y:S01]  /*19b0*/  STS [R25+0x80], R8 ;  /* 0x0000800819007388 */ /* 0x000fe20000000800 */
[----:B------:R-:W-:-:S04]  /*19c0*/  IMAD.WIDE R6, R65, 0x4, R32 ;  /* 0x0000000441067825 */ /* 0x000fc800078e0220 */
[----:B-1----:R-:W-:Y:S01]  /*19d0*/  FMUL R29, R13, R20 ;  /* 0x000000140d1d7220 */ /* 0x002fe20000400000 */
[----:B------:R0:W-:Y:S01]  /*19e0*/  STS [R25+0x100], R9 ;  /* 0x0001000919007388 */ /* 0x0001e20000000800 */
[----:B--2---:R-:W-:Y:S01]  /*19f0*/  FMUL R31, R16, R21 ;  /* 0x00000015101f7220 */ /* 0x004fe20000400000 */
[----:B---3--:R-:W-:Y:S02]  /*1a00*/  FMUL R35, R15, R22 ;  /* 0x000000160f237220 */ /* 0x008fe40000400000 */
[----:B------:R1:W-:Y:S01]  /*1a10*/  STS [R25+0x40], R12 ;  /* 0x0000400c19007388 */ /* 0x0003e20000000800 */
[----:B----4-:R-:W-:Y:S01]  /*1a20*/  FMUL R37, R17, R24 ;  /* 0x0000001811257220 */ /* 0x010fe20000400000 */
[----:B------:R-:W-:-:S04]  /*1a30*/  IMAD.WIDE R14, R47, 0x4, R32 ;  /* 0x000000042f0e7825 */ /* 0x000fc800078e0220 */
[--C-:B0-----:R-:W-:Y:S01]  /*1a40*/  IMAD.WIDE R8, R43, 0x4, R32.reuse ;  /* 0x000000042b087825 */ /* 0x101fe200078e0220 */
[----:B------:R0:W-:Y:S03]  /*1a50*/  STS [R25], R2 ;  /* 0x0000000219007388 */ /* 0x0001e60000000800 */
[----:B-1----:R-:W-:-:S04]  /*1a60*/  IMAD.WIDE R12, R49, 0x4, R32 ;  /* 0x00000004310c7825 */ /* 0x002fc800078e0220 */
[----:B-----5:R-:W-:Y:S01]  /*1a70*/  FMUL R23, R18, R23 ;  /* 0x0000001712177220 */ /* 0x020fe20000400000 */
[----:B------:R-:W-:Y:S01]  /*1a80*/  @P0 STG.E desc[UR6][R6.64], R27 ;  /* 0x0000001b06000986 */ /* 0x000fe2000c101906 */
[----:B------:R-:W-:-:S04]  /*1a90*/  IMAD.WIDE R16, R75, 0x4, R32 ;  /* 0x000000044b107825 */ /* 0x000fc800078e0220 */
[----:B------:R-:W-:Y:S01]  /*1aa0*/  FMUL R39, R19, R26 ;  /* 0x0000001a13277220 */ /* 0x000fe20000400000 */
[----:B------:R1:W-:Y:S01]  /*1ab0*/  @P1 STG.E desc[UR6][R8.64], R29 ;  /* 0x0000001d08001986 */ /* 0x0003e2000c101906 */
[----:B0-----:R-:W-:Y:S02]  /*1ac0*/  IMAD.SHL.U32 R2, R0, 0x4, RZ ;  /* 0x0000000400027824 */ /* 0x001fe400078e00ff */
[--C-:B------:R-:W-:Y:S01]  /*1ad0*/  IMAD.WIDE R20, R77, 0x4, R32.reuse ;  /* 0x000000044d147825 */ /* 0x100fe200078e0220 */
[----:B------:R-:W-:Y:S03]  /*1ae0*/  @P2 STG.E desc[UR6][R12.64], R31 ;  /* 0x0000001f0c002986 */ /* 0x000fe6000c101906 */
[----:B------:R-:W-:Y:S01]  /*1af0*/  IMAD.WIDE R32, R41, 0x4, R32 ;  /* 0x0000000429207825 */ /* 0x000fe200078e0220 */
[----:B------:R-:W-:Y:S01]  /*1b00*/  @P3 STG.E desc[UR6][R14.64], R35 ;  /* 0x000000230e003986 */ /* 0x000fe2000c101906 */
[----:B------:R-:W-:-:S03]  /*1b10*/  LOP3.LUT R2, R2, 0x3fc, RZ, 0xc0, !PT ;  /* 0x000003fc02027812 */ /* 0x000fc600078ec0ff */
[----:B------:R-:W-:Y:S04]  /*1b20*/  @P4 STG.E desc[UR6][R16.64], R37 ;  /* 0x0000002510004986 */ /* 0x000fe8000c101906 */
[----:B------:R0:W-:Y:S04]  /*1b30*/  @P5 STG.E desc[UR6][R20.64], R23 ;  /* 0x0000001714005986 */ /* 0x0001e8000c101906 */
[----:B------:R-:W-:Y:S04]  /*1b40*/  STS [R25+0xc0], R4 ;  /* 0x0000c00419007388 */ /* 0x000fe80000000800 */
[----:B------:R2:W-:Y:S04]  /*1b50*/  STS [R25+0x140], R10 ;  /* 0x0001400a19007388 */ /* 0x0005e80000000800 */
[----:B------:R-:W-:Y:S04]  /*1b60*/  STS [R25+0x180], R66 ;  /* 0x0001804219007388 */ /* 0x000fe80000000800 */
        /* <DEDUP_REMOVED lines=8> */
[----:B------:R3:W-:Y:S01]  /*1bf0*/  STS [R25+0x3c0], R5 ;  /* 0x0003c00519007388 */ /* 0x0007e20000000800 */
[----:B-1----:R-:W-:Y:S01]  /*1c00*/  IMAD.HI R8, R11, 0x2aaaaaab, RZ ;  /* 0x2aaaaaab0b087827 */ /* 0x002fe200078e02ff */
[----:B0-----:R-:W0:Y:S02]  /*1c10*/  LDC.64 R22, c[0x0][0x228] ;  /* 0x00008a00ff167b82 */ /* 0x001e240000000a00 */
[----:B------:R-:W-:Y:S01]  /*1c20*/  @P6 STG.E desc[UR6][R32.64], R39 ;  /* 0x0000002720006986 */ /* 0x000fe2000c101906 */
[----:B--2---:R-:W-:-:S02]  /*1c30*/  LOP3.LUT R10, R2, 0x800, RZ, 0xfc, !PT ;  /* 0x00000800020a7812 */ /* 0x004fc400078efcff */
[----:B---3--:R-:W-:Y:S02]  /*1c40*/  LOP3.LUT R5, R2, 0x400, RZ, 0xfc, !PT ;  /* 0x0000040002057812 */ /* 0x008fe400078efcff */
[----:B------:R-:W-:Y:S02]  /*1c50*/  SHF.R.U32.HI R4, RZ, 0x2, R0 ;  /* 0x00000002ff047819 */ /* 0x000fe40000011600 */
[----:B------:R-:W-:Y:S02]  /*1c60*/  SHF.R.U32.HI R5, RZ, 0x4, R5 ;  /* 0x00000004ff057819 */ /* 0x000fe40000011605 */
[----:B------:R-:W-:Y:S02]  /*1c70*/  SHF.R.U32.HI R18, RZ, 0x4, R10 ;  /* 0x00000004ff127819 */ /* 0x000fe4000001160a */
[----:B------:R-:W-:Y:S02]  /*1c80*/  LOP3.LUT R4, R4, 0x30, RZ, 0xc0, !PT ;  /* 0x0000003004047812 */ /* 0x000fe400078ec0ff */
[----:B------:R-:W-:-:S02]  /*1c90*/  LOP3.LUT R10, R5, 0x70, RZ, 0xc0, !PT ;  /* 0x00000070050a7812 */ /* 0x000fc400078ec0ff */
[----:B------:R-:W-:Y:S02]  /*1ca0*/  LOP3.LUT R18, R18, 0xb0, RZ, 0xc0, !PT ;  /* 0x000000b012127812 */ /* 0x000fe400078ec0ff */
[----:B------:R-:W-:Y:S01]  /*1cb0*/  IADD3 R5, R4, UR4, RZ ;  /* 0x0000000404057c10 */ /* 0x000fe2000fffe0ff */
[----:B------:R-:W-:Y:S02]  /*1cc0*/  VIADD R7, R10, UR4 ;  /* 0x000000040a077c36 */ /* 0x000fe40008000000 */
[----:B------:R-:W-:Y:S01]  /*1cd0*/  VIADD R9, R18, UR4 ;  /* 0x0000000412097c36 */ /* 0x000fe20008000000 */
[C---:B------:R-:W-:Y:S01]  /*1ce0*/  LEA R5, R2.reuse, R5, 0x2 ;  /* 0x0000000502057211 */ /* 0x040fe200078e10ff */
[C---:B------:R-:W-:Y:S01]  /*1cf0*/  IMAD R12, R2.reuse, 0x4, R7 ;  /* 0x00000004020c7824 */ /* 0x040fe200078e0207 */
[----:B------:R-:W-:Y:S01]  /*1d00*/  BAR.SYNC.DEFER_BLOCKING 0x0 ;  /* 0x0000000000007b1d */ /* 0x000fe20000010000 */
[----:B------:R-:W-:Y:S01]  /*1d10*/  IMAD R18, R2, 0x4, R9 ;  /* 0x0000000402127824 */ /* 0x000fe200078e0209 */
[----:B------:R-:W-:-:S02]  /*1d20*/  SHF.R.U32.HI R9, RZ, 0x1f, R8 ;  /* 0x0000001fff097819 */ /* 0x000fc40000011608 */
[----:B------:R-:W-:Y:S02]  /*1d30*/  SHF.R.U32.HI R0, RZ, 0x6, R0 ;  /* 0x00000006ff007819 */ /* 0x000fe40000011600 */
[----:B------:R-:W-:Y:S02]  /*1d40*/  LEA.HI.SX32 R8, R8, R9, 0x1a ;  /* 0x0000000908087211 */ /* 0x000fe400078fd2ff */
[----:B------:R-:W-:Y:S01]  /*1d50*/  SGXT.U32 R0, R0, 0x2 ;  /* 0x000000020000781a */ /* 0x000fe20000000000 */
[----:B------:R-:W1:Y:S04]  /*1d60*/  LDS.128 R4, [R5] ;  /* 0x0000000005047984 */ /* 0x000e680000000c00 */
[----:B------:R-:W2:Y:S04]  /*1d70*/  LDS.128 R12, [R12+0x1000] ;  /* 0x001000000c0c7984 */ /* 0x000ea80000000c00 */
[----:B------:R-:W3:Y:S01]  /*1d80*/  LDS.128 R16, [R18+0x2000] ;  /* 0x0020000012107984 */ /* 0x000ee20000000c00 */
[----:B------:R-:W-:Y:S01]  /*1d90*/  IMAD R9, R8, -0x180, R11 ;  /* 0xfffffe8008097824 */ /* 0x000fe200078e020b */
[----:B------:R-:W-:-:S02]  /*1da0*/  LOP3.LUT R0, R0, R3, RZ, 0xfc, !PT ;  /* 0x0000000300007212 */ /* 0x000fc400078efcff */
[----:B------:R-:W-:Y:S01]  /*1db0*/  LOP3.LUT R10, R2, 0xc00, RZ, 0xfc, !PT ;  /* 0x00000c00020a7812 */ /* 0x000fe200078efcff */
[----:B------:R-:W-:Y:S01]  /*1dc0*/  IMAD R9, R8, 0xd80, R9 ;  /* 0x00000d8008097824 */ /* 0x000fe200078e0209 */
[----:B------:R-:W-:Y:S02]  /*1dd0*/  ISETP.GE.AND P0, PT, R11, 0x600, PT ;  /* 0x000006000b00780c */ /* 0x000fe40003f06270 */
[C---:B------:R-:W-:Y:S01]  /*1de0*/  LOP3.LUT R11, R0.reuse, 0x4, RZ, 0xfc, !PT ;  /* 0x00000004000b7812 */ /* 0x040fe200078efcff */
[C---:B------:R-:W-:Y:S01]  /*1df0*/  IMAD R25, R0.reuse, 0x180, R9 ;  /* 0x0000018000197824 */ /* 0x040fe200078e0209 */
[C---:B------:R-:W-:Y:S02]  /*1e00*/  LOP3.LUT R8, R0.reuse, 0x8, RZ, 0xfc, !PT ;  /* 0x0000000800087812 */ /* 0x040fe400078efcff */
[----:B------:R-:W-:Y:S02]  /*1e10*/  SHF.R.U32.HI R10, RZ, 0x4, R10 ;  /* 0x00000004ff0a7819 */ /* 0x000fe4000001160a */
[----:B------:R-:W-:-:S02]  /*1e20*/  ISETP.LT.AND P3, PT, R0, 0x9, !P0 ;  /* 0x000000090000780c */ /* 0x000fc40004761270 */
[----:B------:R-:W-:Y:S02]  /*1e30*/  ISETP.LT.AND P2, PT, R11, 0x9, !P0 ;  /* 0x000000090b00780c */ /* 0x000fe40004741270 */
[----:B------:R-:W-:Y:S02]  /*1e40*/  ISETP.LT.AND P1, PT, R8, 0x9, !P0 ;  /* 0x000000090800780c */ /* 0x000fe40004721270 */
[----:B------:R-:W-:Y:S02]  /*1e50*/  LOP3.LUT R10, R10, 0xf0, RZ, 0xc0, !PT ;  /* 0x000000f00a0a7812 */ /* 0x000fe400078ec0ff */
[----:B------:R-:W-:Y:S02]  /*1e60*/  ISETP.LT.AND P0, PT, R3, RZ, !P0 ;  /* 0x000000ff0300720c */ /* 0x000fe40004701270 */
[----:B------:R-:W-:Y:S01]  /*1e70*/  IADD3 R11, R25, 0x600, RZ ;  /* 0x00000600190b7810 */ /* 0x000fe20007ffe0ff */
[----:B------:R-:W-:Y:S02]  /*1e80*/  VIADD R21, R25, 0xc00 ;  /* 0x00000c0019157836 */ /* 0x000fe40000000000 */
[----:B------:R-:W-:-:S02]  /*1e90*/  VIADD R3, R10, UR4 ;  /* 0x000000040a037c36 */ /* 0x000fc40008000000 */
[----:B0-----:R-:W-:-:S04]  /*1ea0*/  IMAD.WIDE R8, R25, 0x4, R22 ;  /* 0x0000000419087825 */ /* 0x001fc800078e0216 */
[--C-:B------:R-:W-:Y:S01]  /*1eb0*/  IMAD.WIDE R10, R11, 0x4, R22.reuse ;  /* 0x000000040b0a7825 */ /* 0x100fe200078e0216 */
[----:B-1----:R0:W-:Y:S03]  /*1ec0*/  @P3 STG.E.128 desc[UR6][R8.64], R4 ;  /* 0x0000000408003986 */ /* 0x0021e6000c101d06 */
[----:B------:R-:W-:Y:S01]  /*1ed0*/  IMAD.WIDE R20, R21, 0x4, R22 ;  /* 0x0000000415147825 */ /* 0x000fe200078e0216 */
[----:B--2---:R0:W-:Y:S01]  /*1ee0*/  @P2 STG.E.128 desc[UR6][R10.64], R12 ;  /* 0x0000000c0a002986 */ /* 0x0041e2000c101d06 */
[----:B------:R-:W-:-:S03]  /*1ef0*/  LEA R0, R2, R3, 0x2 ;  /* 0x0000000302007211 */ /* 0x000fc600078e10ff */
[----:B---3--:R0:W-:Y:S02]  /*1f00*/  @P1 STG.E.128 desc[UR6][R20.64], R16 ;  /* 0x0000001014001986 */ /* 0x0081e4000c101d06 */
[----:B0-----:R-:W-:Y:S05]  /*1f10*/  @!P0 EXIT ;  /* 0x000000000000894d */ /* 0x001fea0003800000 */
[----:B0-----:R-:W0:Y:S01]  /*1f20*/  LDS.128 R4, [R0+0x3000] ;  /* 0x0030000000047984 */ /* 0x001e220000000c00 */
[----:B------:R-:W-:-:S04]  /*1f30*/  VIADD R3, R25, 0x1200 ;  /* 0x0000120019037836 */ /* 0x000fc80000000000 */
[----:B------:R-:W-:-:S05]  /*1f40*/  IMAD.WIDE R2, R3, 0x4, R22 ;  /* 0x0000000403027825 */ /* 0x000fca00078e0216 */
[----:B0-----:R-:W-:Y:S01]  /*1f50*/  STG.E.128 desc[UR6][R2.64], R4 ;  /* 0x0000000402007986 */ /* 0x001fe2000c101d06 */
[----:B------:R-:W-:Y:S05]  /*1f60*/  EXIT ;  /* 0x000000000000794d */ /* 0x000fea0003800000 */
.L_x_0:
[----:B------:R-:W-:-:S00]  /*1f70*/  BRA `(.L_x_0) ;  /* 0xfffffffc00fc7947 */ /* 0x000fc0000383ffff */
[----:B------:R-:W-:-:S00]  /*1f80*/  NOP ;  /* 0x0000000000007918 */ /* 0x000fc00000000000 */
[----:B------:R-:W-:-:S00]  /*1f90*/  NOP ;  /* 0x0000000000007918 */ /* 0x000fc00000000000 */
[----:B------:R-:W-:-:S00]  /*1fa0*/  NOP ;  /* 0x0000000000007918 */ /* 0x000fc00000000000 */
[----:B------:R-:W-:-:S00]  /*1fb0*/  NOP ;  /* 0x0000000000007918 */ /* 0x000fc00000000000 */
[----:B------:R-:W-:-:S00]  /*1fc0*/  NOP ;  /* 0x0000000000007918 */ /* 0x000fc00000000000 */
[----:B------:R-:W-:-:S00]  /*1fd0*/  NOP ;  /* 0x0000000000007918 */ /* 0x000fc00000000000 */
[----:B------:R-:W-:-:S00]  /*1fe0*/  NOP ;  /* 0x0000000000007918 */ /* 0x000fc00000000000 */
[----:B------:R-:W-:-:S00]  /*1ff0*/  NOP ;  /* 0x0000000000007918 */ /* 0x000fc00000000000 */
.L_x_1:


//--------------------- .nv.global.init           --------------------------
	.section	.nv.global.init,"aw",@progbits
.nv.global.init:
	.type		_$_str,@object
	.size		_$_str,(_$_str_$_2 - _$_str)
_$_str:
        /*0000*/ 	.byte	0x5f, 0x5f, 0x43, 0x55, 0x44, 0x41, 0x5f, 0x46, 0x54, 0x5a, 0x00
	.type		_$_str_$_2,@object
	.size		_$_str_$_2,(.L_1 - _$_str_$_2)
_$_str_$_2:
        /*000b*/ 	.byte	0x5f, 0x5f, 0x43, 0x55, 0x44, 0x41, 0x5f, 0x50, 0x52, 0x45, 0x43, 0x5f, 0x53, 0x51, 0x52, 0x54
        /*001b*/ 	.byte	0x00
.L_1:


//--------------------- .nv.shared.triton_poi_fused_add_convolution_div_sqrt_25 --------------------------
	.section	.nv.shared.triton_poi_fused_add_convolution_div_sqrt_25,"aw",@nobits
	.sectionflags	@""
	.align	16
	.zero		1024


//--------------------- .nv.constant0.triton_poi_fused_add_convolution_div_sqrt_25 --------------------------
	.section	.nv.constant0.triton_poi_fused_add_convolution_div_sqrt_25,"a",@progbits
	.sectionflags	@""
	.align	4
.nv.constant0.triton_poi_fused_add_convolution_div_sqrt_25:
	.zero		568
